// auto-generated by cutlass_sweep.gemm — config: {"arch": "sm_100", "cluster_m": 1, "cluster_n": 2, "dtype": "int8", "stages": 4, "tile_k": 32, "tile_m": 128, "tile_n": 128}
#include "cutlass/cutlass.h"
#include "cutlass/gemm/collective/collective_builder.hpp"
#include "cutlass/gemm/device/gemm_universal_adapter.h"
#include "cutlass/gemm/kernel/gemm_universal.hpp"
#include "cutlass/epilogue/collective/collective_builder.hpp"

using ElemA = int8_t;
using ElemB = int8_t;
using ElemCD = int8_t;
using Acc  = int32_t;
using TileShape    = cute::Shape<cute::_128, cute::_128, cute::_32>;
using ClusterShape = cute::Shape<cute::_1, cute::_2, cute::_1>;

using CollectiveEpilogue = typename cutlass::epilogue::collective::CollectiveBuilder<
    cutlass::arch::Sm100, cutlass::arch::OpClassTensorOp,
    TileShape, ClusterShape,
    cutlass::epilogue::collective::EpilogueTileAuto,
    Acc, Acc,
    ElemCD, cutlass::layout::RowMajor, 128 / cutlass::sizeof_bits<ElemCD>::value,
    ElemCD, cutlass::layout::RowMajor, 128 / cutlass::sizeof_bits<ElemCD>::value,
    cutlass::epilogue::collective::EpilogueScheduleAuto
  >::CollectiveOp;

using CollectiveMainloop = typename cutlass::gemm::collective::CollectiveBuilder<
    cutlass::arch::Sm100, cutlass::arch::OpClassTensorOp,
    ElemA, cutlass::layout::RowMajor, 128 / cutlass::sizeof_bits<ElemA>::value,
    ElemB, cutlass::layout::ColumnMajor, 128 / cutlass::sizeof_bits<ElemB>::value,
    Acc,
    TileShape, ClusterShape,
    cutlass::gemm::collective::StageCount<4>,
    cutlass::gemm::collective::KernelScheduleAuto
  >::CollectiveOp;

using GemmKernel = cutlass::gemm::kernel::GemmUniversal<
    cute::Shape<int,int,int,int>,
    CollectiveMainloop,
    CollectiveEpilogue
>;
using Gemm = cutlass::gemm::device::GemmUniversalAdapter<GemmKernel>;

// Force the device kernel symbol into the cubin without needing a host main.
auto* _anchor = &cutlass::device_kernel<GemmKernel>;


// ===== COMPILED SASS (sm_100a) =====

	.target	sm_100a

	.elftype	@"ET_EXEC"


//--------------------- .note.nv.tkinfo           --------------------------
	.section	.note.nv.tkinfo,"",@"SHT_NOTE"
	.sectionflags	@"SHF_NOTE_NV_TKINFO"
	.tkinfo
        /*0018*/ 	.word	0x00000002
        /*0030*/ 	.string	""
        /*0030*/ 	.string	"ptxas"
        /*0030*/ 	.string	"Cuda compilation tools, release 13.0, V13.0.88"
        /*0030*/ 	.string	"Build cuda_13.0.r13.0/compiler.36424714_0"
        /*0030*/ 	.string	"-arch sm_100a -m 64 "



//--------------------- .note.nv.cuinfo           --------------------------
	.section	.note.nv.cuinfo,"",@"SHT_NOTE"
	.sectionflags	@"SHF_NOTE_NV_CUINFO"
        /*0018*/ 	.short	0x0002
        /*001a*/ 	.short	0x0064
        /*001c*/ 	.short	0x0082
	.zero		2


//--------------------- .nv.info                  --------------------------
	.section	.nv.info,"",@"SHT_CUDA_INFO"
	.align	4


	//----- nvinfo : EIATTR_REGCOUNT
	.align		4
        /*0000*/ 	.byte	0x04, 0x2f
        /*0002*/ 	.short	(.L_19 - .L_18)
	.align		4
.L_18:
        /*0004*/ 	.word	index@(_ZN7cutlass13device_kernelINS_4gemm6kernel13GemmUniversalIN4cute5tupleIJiiiiEEENS1_10collective13CollectiveMmaINS1_35MainloopSm100TmaUmmaWarpSpecializedILi4ELi2ELi4ENS5_IJNS4_1CILi1EEENSA_ILi2EEESB_EEEEENS5_IJNSA_ILi128EEESF_NSA_ILi32EEEEEEaNS5_IJlSB_lEEEaSI_NS4_8TiledMMAINS4_8MMA_AtomIJNS4_15SM100_MMA_S8_SSIaaiLi128ELi128ELNS4_4UMMA5MajorE0ELSN_0ELNSM_8SaturateE0EEEEEENS4_6LayoutINS5_IJSB_SB_SB_EEENS5_IJNSA_ILi0EEEST_ST_EEEEENS5_IJNS4_10UnderscoreESW_SW_EEEEENS4_23SM90_TMA_LOAD_MULTICASTENS4_14ComposedLayoutINS4_7SwizzleILi1ELi4ELi3EEENS4_18smem_ptr_flag_bitsILi8EEENSR_INS5_IJNSA_ILi8EEESG_EEENS5_IJSG_SB_EEEEEEEvNS4_8identityENS4_13SM90_TMA_LOADES19_vS1A_EENS_8epilogue10collective18CollectiveEpilogueINS1D_23Sm100TmaWarpSpecializedILi2ELi2ELi64ELb0ELb0EEEJSH_NS5_IJNSR_ISF_SB_EENSR_INSA_ILi64EEESB_EEEEEaSI_aSI_NS1D_6fusion15FusionCallbacksIS1H_NS1M_17LinearCombinationIaiaiLNS_15FloatRoundStyleE2EEESH_S1L_JEEENS4_5SM1004TMEM4LOAD26SM100_TMEM_LOAD_32dp32b64xES1B_NS10_INS11_ILi2ELi4ELi3EEES14_NSR_INS5_IJS15_S1J_EEENS5_IJS1J_SB_EEEEEEENS4_39AutoVectorizingCopyWithAssumedAlignmentILi128EEENS4_14SM90_TMA_STOREES20_S22_S22_EEEvvEEEEvNT_6ParamsE)
        /*0008*/ 	.word	0x000000a4


	//----- nvinfo : EIATTR_FRAME_SIZE
	.align		4
.L_19:
        /*000c*/ 	.byte	0x04, 0x11
        /*000e*/ 	.short	(.L_21 - .L_20)
	.align		4
.L_20:
        /*0010*/ 	.word	index@($__internal_2_$__cuda_sm10x_tcgen05_guardrail_trap_unallocated_columns_being_dealloced)
        /*0014*/ 	.word	0x00000000


	//----- nvinfo : EIATTR_FRAME_SIZE
	.align		4
.L_21:
        /*0018*/ 	.byte	0x04, 0x11
        /*001a*/ 	.short	(.L_23 - .L_22)
	.align		4
.L_22:
        /*001c*/ 	.word	index@($__internal_1_$__cuda_sm10x_tcgen05_guardrail_trap_phase_invalid_during_alloc)
        /*0020*/ 	.word	0x00000000


	//----- nvinfo : EIATTR_FRAME_SIZE
	.align		4
.L_23:
        /*0024*/ 	.byte	0x04, 0x11
        /*0026*/ 	.short	(.L_25 - .L_24)
	.align		4
.L_24:
        /*0028*/ 	.word	index@($__internal_0_$__cuda_sm10x_tcgen05_guardrail_trap_col_being_dealloced_not_returned_by_alloc)
        /*002c*/ 	.word	0x00000000


	//----- nvinfo : EIATTR_FRAME_SIZE
	.align		4
.L_25:
        /*0030*/ 	.byte	0x04, 0x11
        /*0032*/ 	.short	(.L_27 - .L_26)
	.align		4
.L_26:
        /*0034*/ 	.word	index@(_ZN7cutlass13device_kernelINS_4gemm6kernel13GemmUniversalIN4cute5tupleIJiiiiEEENS1_10collective13CollectiveMmaINS1_35MainloopSm100TmaUmmaWarpSpecializedILi4ELi2ELi4ENS5_IJNS4_1CILi1EEENSA_ILi2EEESB_EEEEENS5_IJNSA_ILi128EEESF_NSA_ILi32EEEEEEaNS5_IJlSB_lEEEaSI_NS4_8TiledMMAINS4_8MMA_AtomIJNS4_15SM100_MMA_S8_SSIaaiLi128ELi128ELNS4_4UMMA5MajorE0ELSN_0ELNSM_8SaturateE0EEEEEENS4_6LayoutINS5_IJSB_SB_SB_EEENS5_IJNSA_ILi0EEEST_ST_EEEEENS5_IJNS4_10UnderscoreESW_SW_EEEEENS4_23SM90_TMA_LOAD_MULTICASTENS4_14ComposedLayoutINS4_7SwizzleILi1ELi4ELi3EEENS4_18smem_ptr_flag_bitsILi8EEENSR_INS5_IJNSA_ILi8EEESG_EEENS5_IJSG_SB_EEEEEEEvNS4_8identityENS4_13SM90_TMA_LOADES19_vS1A_EENS_8epilogue10collective18CollectiveEpilogueINS1D_23Sm100TmaWarpSpecializedILi2ELi2ELi64ELb0ELb0EEEJSH_NS5_IJNSR_ISF_SB_EENSR_INSA_ILi64EEESB_EEEEEaSI_aSI_NS1D_6fusion15FusionCallbacksIS1H_NS1M_17LinearCombinationIaiaiLNS_15FloatRoundStyleE2EEESH_S1L_JEEENS4_5SM1004TMEM4LOAD26SM100_TMEM_LOAD_32dp32b64xES1B_NS10_INS11_ILi2ELi4ELi3EEES14_NSR_INS5_IJS15_S1J_EEENS5_IJS1J_SB_EEEEEEENS4_39AutoVectorizingCopyWithAssumedAlignmentILi128EEENS4_14SM90_TMA_STOREES20_S22_S22_EEEvvEEEEvNT_6ParamsE)
        /*0038*/ 	.word	0x00000000


	//----- nvinfo : EIATTR_MIN_STACK_SIZE
	.align		4
.L_27:
        /*003c*/ 	.byte	0x04, 0x12
        /*003e*/ 	.short	(.L_29 - .L_28)
	.align		4
.L_28:
        /*0040*/ 	.word	index@(_ZN7cutlass13device_kernelINS_4gemm6kernel13GemmUniversalIN4cute5tupleIJiiiiEEENS1_10collective13CollectiveMmaINS1_35MainloopSm100TmaUmmaWarpSpecializedILi4ELi2ELi4ENS5_IJNS4_1CILi1EEENSA_ILi2EEESB_EEEEENS5_IJNSA_ILi128EEESF_NSA_ILi32EEEEEEaNS5_IJlSB_lEEEaSI_NS4_8TiledMMAINS4_8MMA_AtomIJNS4_15SM100_MMA_S8_SSIaaiLi128ELi128ELNS4_4UMMA5MajorE0ELSN_0ELNSM_8SaturateE0EEEEEENS4_6LayoutINS5_IJSB_SB_SB_EEENS5_IJNSA_ILi0EEEST_ST_EEEEENS5_IJNS4_10UnderscoreESW_SW_EEEEENS4_23SM90_TMA_LOAD_MULTICASTENS4_14ComposedLayoutINS4_7SwizzleILi1ELi4ELi3EEENS4_18smem_ptr_flag_bitsILi8EEENSR_INS5_IJNSA_ILi8EEESG_EEENS5_IJSG_SB_EEEEEEEvNS4_8identityENS4_13SM90_TMA_LOADES19_vS1A_EENS_8epilogue10collective18CollectiveEpilogueINS1D_23Sm100TmaWarpSpecializedILi2ELi2ELi64ELb0ELb0EEEJSH_NS5_IJNSR_ISF_SB_EENSR_INSA_ILi64EEESB_EEEEEaSI_aSI_NS1D_6fusion15FusionCallbacksIS1H_NS1M_17LinearCombinationIaiaiLNS_15FloatRoundStyleE2EEESH_S1L_JEEENS4_5SM1004TMEM4LOAD26SM100_TMEM_LOAD_32dp32b64xES1B_NS10_INS11_ILi2ELi4ELi3EEES14_NSR_INS5_IJS15_S1J_EEENS5_IJS1J_SB_EEEEEEENS4_39AutoVectorizingCopyWithAssumedAlignmentILi128EEENS4_14SM90_TMA_STOREES20_S22_S22_EEEvvEEEEvNT_6ParamsE)
        /*0044*/ 	.word	0x00000000
.L_29:


//--------------------- .nv.compat                --------------------------
	.section	.nv.compat,"",@"SHT_CUDA_COMPAT_INFO"
	.align	4
        /*0000*/ 	.byte	0x02, 0x09, 0x01, 0x00, 0x02, 0x02, 0x03, 0x00, 0x02, 0x05, 0x06, 0x00, 0x03, 0x07, 0x01, 0x01
        /*0010*/ 	.byte	0x02, 0x03, 0x01, 0x00, 0x02, 0x06, 0x01, 0x00, 0x04, 0x0b, 0x08, 0x00, 0x01, 0x00, 0x00, 0x00
        /*0020*/ 	.byte	0x00, 0x00, 0x00, 0x00


//--------------------- .nv.info._ZN7cutlass13device_kernelINS_4gemm6kernel13GemmUniversalIN4cute5tupleIJiiiiEEENS1_10collective13CollectiveMmaINS1_35MainloopSm100TmaUmmaWarpSpecializedILi4ELi2ELi4ENS5_IJNS4_1CILi1EEENSA_ILi2EEESB_EEEEENS5_IJNSA_ILi128EEESF_NSA_ILi32EEEEEEaNS5_IJlSB_lEEEaSI_NS4_8TiledMMAINS4_8MMA_AtomIJNS4_15SM100_MMA_S8_SSIaaiLi128ELi128ELNS4_4UMMA5MajorE0ELSN_0ELNSM_8SaturateE0EEEEEENS4_6LayoutINS5_IJSB_SB_SB_EEENS5_IJNSA_ILi0EEEST_ST_EEEEENS5_IJNS4_10UnderscoreESW_SW_EEEEENS4_23SM90_TMA_LOAD_MULTICASTENS4_14ComposedLayoutINS4_7SwizzleILi1ELi4ELi3EEENS4_18smem_ptr_flag_bitsILi8EEENSR_INS5_IJNSA_ILi8EEESG_EEENS5_IJSG_SB_EEEEEEEvNS4_8identityENS4_13SM90_TMA_LOADES19_vS1A_EENS_8epilogue10collective18CollectiveEpilogueINS1D_23Sm100TmaWarpSpecializedILi2ELi2ELi64ELb0ELb0EEEJSH_NS5_IJNSR_ISF_SB_EENSR_INSA_ILi64EEESB_EEEEEaSI_aSI_NS1D_6fusion15FusionCallbacksIS1H_NS1M_17LinearCombinationIaiaiLNS_15FloatRoundStyleE2EEESH_S1L_JEEENS4_5SM1004TMEM4LOAD26SM100_TMEM_LOAD_32dp32b64xES1B_NS10_INS11_ILi2ELi4ELi3EEES14_NSR_INS5_IJS15_S1J_EEENS5_IJS1J_SB_EEEEEEENS4_39AutoVectorizingCopyWithAssumedAlignmentILi128EEENS4_14SM90_TMA_STOREES20_S22_S22_EEEvvEEEEvNT_6ParamsE --------------------------
	.section	.nv.info._ZN7cutlass13device_kernelINS_4gemm6kernel13GemmUniversalIN4cute5tupleIJiiiiEEENS1_10collective13CollectiveMmaINS1_35MainloopSm100TmaUmmaWarpSpecializedILi4ELi2ELi4ENS5_IJNS4_1CILi1EEENSA_ILi2EEESB_EEEEENS5_IJNSA_ILi128EEESF_NSA_ILi32EEEEEEaNS5_IJlSB_lEEEaSI_NS4_8TiledMMAINS4_8MMA_AtomIJNS4_15SM100_MMA_S8_SSIaaiLi128ELi128ELNS4_4UMMA5MajorE0ELSN_0ELNSM_8SaturateE0EEEEEENS4_6LayoutINS5_IJSB_SB_SB_EEENS5_IJNSA_ILi0EEEST_ST_EEEEENS5_IJNS4_10UnderscoreESW_SW_EEEEENS4_23SM90_TMA_LOAD_MULTICASTENS4_14ComposedLayoutINS4_7SwizzleILi1ELi4ELi3EEENS4_18smem_ptr_flag_bitsILi8EEENSR_INS5_IJNSA_ILi8EEESG_EEENS5_IJSG_SB_EEEEEEEvNS4_8identityENS4_13SM90_TMA_LOADES19_vS1A_EENS_8epilogue10collective18CollectiveEpilogueINS1D_23Sm100TmaWarpSpecializedILi2ELi2ELi64ELb0ELb0EEEJSH_NS5_IJNSR_ISF_SB_EENSR_INSA_ILi64EEESB_EEEEEaSI_aSI_NS1D_6fusion15FusionCallbacksIS1H_NS1M_17LinearCombinationIaiaiLNS_15FloatRoundStyleE2EEESH_S1L_JEEENS4_5SM1004TMEM4LOAD26SM100_TMEM_LOAD_32dp32b64xES1B_NS10_INS11_ILi2ELi4ELi3EEES14_NSR_INS5_IJS15_S1J_EEENS5_IJS1J_SB_EEEEEEENS4_39AutoVectorizingCopyWithAssumedAlignmentILi128EEENS4_14SM90_TMA_STOREES20_S22_S22_EEEvvEEEEvNT_6ParamsE,"",@"SHT_CUDA_INFO"
	.sectionflags	@""
	.align	4


	//----- nvinfo : EIATTR_CUDA_API_VERSION
	.align		4
        /*0000*/ 	.byte	0x04, 0x37
        /*0002*/ 	.short	(.L_31 - .L_30)
.L_30:
        /*0004*/ 	.word	0x00000082


	//----- nvinfo : EIATTR_KPARAM_INFO
	.align		4
.L_31:
        /*0008*/ 	.byte	0x04, 0x17
        /*000a*/ 	.short	(.L_33 - .L_32)
.L_32:
        /*000c*/ 	.word	0x00000000
        /*0010*/ 	.short	0x0000
        /*0012*/ 	.short	0x0000
        /*0014*/ 	.byte	0x00, 0xf0, 0x01, 0x20


	//----- nvinfo : EIATTR_AT_ENTRY_FRAGMENTS
	.align		4
.L_33:
        /*0018*/ 	.byte	0x04, 0x4f
        /*001a*/ 	.short	(.L_35 - .L_34)


	//   ....[0]....
.L_34:
        /*001c*/ 	.word	0x00000006


	//----- nvinfo : EIATTR_RESERVED_SMEM_USED
	.align		4
.L_35:
        /*0020*/ 	.byte	0x01, 0x41
	.zero		2


	//----- nvinfo : EIATTR_SPARSE_MMA_MASK
	.align		4
        /*0024*/ 	.byte	0x03, 0x50
        /*0026*/ 	.short	0x0000


	//----- nvinfo : EIATTR_TCGEN05_1CTA_USED
	.align		4
        /*0028*/ 	.byte	0x01, 0x51
	.zero		2


	//----- nvinfo : EIATTR_MAXREG_COUNT
	.align		4
        /*002c*/ 	.byte	0x03, 0x1b
        /*002e*/ 	.short	0x00ff


	//----- nvinfo : EIATTR_NUM_BARRIERS
	.align		4
        /*0030*/ 	.byte	0x02, 0x4c
        /*0032*/ 	.byte	0x07
	.zero		1


	//----- nvinfo : EIATTR_EXTERNS
	.align		4
        /*0034*/ 	.byte	0x04, 0x0f
        /*0036*/ 	.short	(.L_37 - .L_36)


	//   ....[0]....
	.align		4
.L_36:
        /*0038*/ 	.word	index@(__assertfail)


	//----- nvinfo : EIATTR_MERCURY_ISA_VERSION
	.align		4
.L_37:
        /*003c*/ 	.byte	0x03, 0x5f
        /*003e*/ 	.short	0x0101


	//----- nvinfo : EIATTR_INT_WARP_WIDE_INSTR_OFFSETS
	.align		4
        /*0040*/ 	.byte	0x04, 0x31
        /*0042*/ 	.short	(.L_39 - .L_38)


	//   ....[0]....
.L_38:
        /*0044*/ 	.word	0x00003ae0


	//   ....[1]....
        /*0048*/ 	.word	0x00003b00


	//   ....[2]....
        /*004c*/ 	.word	0x00003b30


	//   ....[3]....
        /*0050*/ 	.word	0x00004650


	//   ....[4]....
        /*0054*/ 	.word	0x000046c0


	//   ....[5]....
        /*0058*/ 	.word	0x000047a0


	//   ....[6]....
        /*005c*/ 	.word	0x00004850


	//----- nvinfo : EIATTR_COOP_GROUP_MASK_REGIDS
	.align		4
.L_39:
        /*0060*/ 	.byte	0x04, 0x29
        /*0062*/ 	.short	(.L_41 - .L_40)


	//   ....[0]....
.L_40:
        /*0064*/ 	.word	0xffffffff


	//   ....[1]....
        /*0068*/ 	.word	0xffffffff


	//   ....[2]....
        /*006c*/ 	.word	0xffffffff


	//   ....[3]....
        /*0070*/ 	.word	0xffffffff


	//   ....[4]....
        /*0074*/ 	.word	0xffffffff


	//   ....[5]....
        /*0078*/ 	.word	0xffffffff


	//   ....[6]....
        /*007c*/ 	.word	0xffffffff


	//   ....[7]....
        /*0080*/ 	.word	0xffffffff


	//   ....[8]....
        /*0084*/ 	.word	0xffffffff


	//   ....[9]....
        /*0088*/ 	.word	0xffffffff


	//   ....[10]....
        /*008c*/ 	.word	0xffffffff


	//   ....[11]....
        /*0090*/ 	.word	0xffffffff


	//   ....[12]....
        /*0094*/ 	.word	0xffffffff


	//   ....[13]....
        /*0098*/ 	.word	0xffffffff


	//----- nvinfo : EIATTR_COOP_GROUP_INSTR_OFFSETS
	.align		4
.L_41:
        /*009c*/ 	.byte	0x04, 0x28
        /*009e*/ 	.short	(.L_43 - .L_42)


	//   ....[0]....
.L_42:
        /*00a0*/ 	.word	0x00000080


	//   ....[1]....
        /*00a4*/ 	.word	0x000004f0


	//   ....[2]....
        /*00a8*/ 	.word	0x000006a0


	//   ....[3]....
        /*00ac*/ 	.word	0x00000800


	//   ....[4]....
        /*00b0*/ 	.word	0x00000900


	//   ....[5]....
        /*00b4*/ 	.word	0x00000a70


	//   ....[6]....
        /*00b8*/ 	.word	0x00000c10


	//   ....[7]....
        /*00bc*/ 	.word	0x00000dc0


	//   ....[8]....
        /*00c0*/ 	.word	0x00001fd0


	//   ....[9]....
        /*00c4*/ 	.word	0x00002e80


	//   ....[10]....
        /*00c8*/ 	.word	0x00003090


	//   ....[11]....
        /*00cc*/ 	.word	0x000030c0


	//   ....[12]....
        /*00d0*/ 	.word	0x000039c0


	//   ....[13]....
        /*00d4*/ 	.word	0x00003bf0


	//----- nvinfo : EIATTR_VRC_CTA_INIT_COUNT
	.align		4
.L_43:
        /*00d8*/ 	.byte	0x02, 0x4a
        /*00da*/ 	.byte	0x80
	.zero		1


	//----- nvinfo : EIATTR_SYSCALL_OFFSETS
	.align		4
        /*00dc*/ 	.byte	0x04, 0x46
        /*00de*/ 	.short	(.L_45 - .L_44)


	//   ....[0]....
.L_44:
        /*00e0*/ 	.word	0x00005440


	//   ....[1]....
        /*00e4*/ 	.word	0x00005580


	//   ....[2]....
        /*00e8*/ 	.word	0x00005e10


	//   ....[3]....
        /*00ec*/ 	.word	0x00007410


	//----- nvinfo : EIATTR_MBARRIER_INSTR_OFFSETS
	.align		4
.L_45:
        /*00f0*/ 	.byte	0x04, 0x39
        /*00f2*/ 	.short	(.L_47 - .L_46)


	//   ....[0]....
.L_46:
        /*00f4*/ 	.word	0x00000610
        /*00f8*/ 	.word	0x000000ff
        /*00fc*/ 	.word	0x00000000
        /*0100*/ 	.short	0x0100
        /*0102*/ 	.byte	0x04
	.zero		1


	//   ....[1]....
        /*0104*/ 	.word	0x00000620
        /*0108*/ 	.word	0x000000ff
        /*010c*/ 	.word	0x00000020
        /*0110*/ 	.short	0x0100
        /*0112*/ 	.byte	0x04
	.zero		1


	//   ....[2]....
        /*0114*/ 	.word	0x00000630
        /*0118*/ 	.word	0x000000ff
        /*011c*/ 	.word	0x00000008
        /*0120*/ 	.short	0x0100
        /*0122*/ 	.byte	0x04
	.zero		1


	//   ....[3]....
        /*0124*/ 	.word	0x00000640
        /*0128*/ 	.word	0x000000ff
        /*012c*/ 	.word	0x00000028
        /*0130*/ 	.short	0x0100
        /*0132*/ 	.byte	0x04
	.zero		1


	//   ....[4]....
        /*0134*/ 	.word	0x00000650
        /*0138*/ 	.word	0x000000ff
        /*013c*/ 	.word	0x00000010
        /*0140*/ 	.short	0x0100
        /*0142*/ 	.byte	0x04
	.zero		1


	//   ....[5]....
        /*0144*/ 	.word	0x00000660
        /*0148*/ 	.word	0x000000ff
        /*014c*/ 	.word	0x00000030
        /*0150*/ 	.short	0x0100
        /*0152*/ 	.byte	0x04
	.zero		1


	//   ....[6]....
        /*0154*/ 	.word	0x00000670
        /*0158*/ 	.word	0x000000ff
        /*015c*/ 	.word	0x00000018
        /*0160*/ 	.short	0x0100
        /*0162*/ 	.byte	0x04
	.zero		1


	//   ....[7]....
        /*0164*/ 	.word	0x00000680
        /*0168*/ 	.word	0x000000ff
        /*016c*/ 	.word	0x00000038
        /*0170*/ 	.short	0x0100
        /*0172*/ 	.byte	0x04
	.zero		1


	//   ....[8]....
        /*0174*/ 	.word	0x000007b0
        /*0178*/ 	.word	0x000000ff
        /*017c*/ 	.word	0x00000040
        /*0180*/ 	.short	0x0100
        /*0182*/ 	.byte	0x04
	.zero		1


	//   ....[9]....
        /*0184*/ 	.word	0x000007c0
        /*0188*/ 	.word	0x000000ff
        /*018c*/ 	.word	0x00000050
        /*0190*/ 	.short	0x0100
        /*0192*/ 	.byte	0x04
	.zero		1


	//   ....[10]....
        /*0194*/ 	.word	0x000007d0
        /*0198*/ 	.word	0x000000ff
        /*019c*/ 	.word	0x00000048
        /*01a0*/ 	.short	0x0100
        /*01a2*/ 	.byte	0x04
	.zero		1


	//   ....[11]....
        /*01a4*/ 	.word	0x000007e0
        /*01a8*/ 	.word	0x000000ff
        /*01ac*/ 	.word	0x00000058
        /*01b0*/ 	.short	0x0100
        /*01b2*/ 	.byte	0x04
	.zero		1


	//   ....[12]....
        /*01b4*/ 	.word	0x000008d0
        /*01b8*/ 	.word	0x000000ff
        /*01bc*/ 	.word	0x00000060
        /*01c0*/ 	.short	0x0100
        /*01c2*/ 	.byte	0x06
	.zero		1


	//   ....[13]....
        /*01c4*/ 	.word	0x000008e0
        /*01c8*/ 	.word	0x000000ff
        /*01cc*/ 	.word	0x00000068
        /*01d0*/ 	.short	0x0100
        /*01d2*/ 	.byte	0x06
	.zero		1


	//   ....[14]....
        /*01d4*/ 	.word	0x00000a20
        /*01d8*/ 	.word	0x000000ff
        /*01dc*/ 	.word	0x00000070
        /*01e0*/ 	.short	0x0100
        /*01e2*/ 	.byte	0x06
	.zero		1


	//   ....[15]....
        /*01e4*/ 	.word	0x00000a30
        /*01e8*/ 	.word	0x000000ff
        /*01ec*/ 	.word	0x00000080
        /*01f0*/ 	.short	0x0100
        /*01f2*/ 	.byte	0x06
	.zero		1


	//   ....[16]....
        /*01f4*/ 	.word	0x00000a40
        /*01f8*/ 	.word	0x000000ff
        /*01fc*/ 	.word	0x00000078
        /*0200*/ 	.short	0x0100
        /*0202*/ 	.byte	0x06
	.zero		1


	//   ....[17]....
        /*0204*/ 	.word	0x00000a50
        /*0208*/ 	.word	0x000000ff
        /*020c*/ 	.word	0x00000088
        /*0210*/ 	.short	0x0100
        /*0212*/ 	.byte	0x06
	.zero		1


	//   ....[18]....
        /*0214*/ 	.word	0x00000b80
        /*0218*/ 	.word	0x000000ff
        /*021c*/ 	.word	0x00000090
        /*0220*/ 	.short	0x0100
        /*0222*/ 	.byte	0x04
	.zero		1


	//   ....[19]....
        /*0224*/ 	.word	0x00000b90
        /*0228*/ 	.word	0x000000ff
        /*022c*/ 	.word	0x000000b0
        /*0230*/ 	.short	0x0100
        /*0232*/ 	.byte	0x04
	.zero		1


	//   ....[20]....
        /*0234*/ 	.word	0x00000ba0
        /*0238*/ 	.word	0x000000ff
        /*023c*/ 	.word	0x00000098
        /*0240*/ 	.short	0x0100
        /*0242*/ 	.byte	0x04
	.zero		1


	//   ....[21]....
        /*0244*/ 	.word	0x00000bb0
        /*0248*/ 	.word	0x000000ff
        /*024c*/ 	.word	0x000000b8
        /*0250*/ 	.short	0x0100
        /*0252*/ 	.byte	0x04
	.zero		1


	//   ....[22]....
        /*0254*/ 	.word	0x00000bc0
        /*0258*/ 	.word	0x000000ff
        /*025c*/ 	.word	0x000000a0
        /*0260*/ 	.short	0x0100
        /*0262*/ 	.byte	0x04
	.zero		1


	//   ....[23]....
        /*0264*/ 	.word	0x00000bd0
        /*0268*/ 	.word	0x000000ff
        /*026c*/ 	.word	0x000000c0
        /*0270*/ 	.short	0x0100
        /*0272*/ 	.byte	0x04
	.zero		1


	//   ....[24]....
        /*0274*/ 	.word	0x00000be0
        /*0278*/ 	.word	0x000000ff
        /*027c*/ 	.word	0x000000a8
        /*0280*/ 	.short	0x0100
        /*0282*/ 	.byte	0x04
	.zero		1


	//   ....[25]....
        /*0284*/ 	.word	0x00000bf0
        /*0288*/ 	.word	0x000000ff
        /*028c*/ 	.word	0x000000c8
        /*0290*/ 	.short	0x0100
        /*0292*/ 	.byte	0x04
	.zero		1


	//   ....[26]....
        /*0294*/ 	.word	0x00000ce0
        /*0298*/ 	.word	0x000000ff
        /*029c*/ 	.word	0x000000d0
        /*02a0*/ 	.short	0x0100
        /*02a2*/ 	.byte	0x04
	.zero		1


	//   ....[27]....
        /*02a4*/ 	.word	0x00000cf0
        /*02a8*/ 	.word	0x000000ff
        /*02ac*/ 	.word	0x000000e0
        /*02b0*/ 	.short	0x0100
        /*02b2*/ 	.byte	0x04
	.zero		1


	//   ....[28]....
        /*02b4*/ 	.word	0x00000d00
        /*02b8*/ 	.word	0x000000ff
        /*02bc*/ 	.word	0x000000d8
        /*02c0*/ 	.short	0x0100
        /*02c2*/ 	.byte	0x04
	.zero		1


	//   ....[29]....
        /*02c4*/ 	.word	0x00000d10
        /*02c8*/ 	.word	0x000000ff
        /*02cc*/ 	.word	0x000000e8
        /*02d0*/ 	.short	0x0100
        /*02d2*/ 	.byte	0x04
	.zero		1


	//   ....[30]....
        /*02d4*/ 	.word	0x00001850
        /*02d8*/ 	.word	0x00000003
        /*02dc*/ 	.word	0x000000e0
        /*02e0*/ 	.short	0x010a
        /*02e2*/ 	.byte	0xff
	.zero		1


	//   ....[31]....
        /*02e4*/ 	.word	0x00001880
        /*02e8*/ 	.word	0x00000003
        /*02ec*/ 	.word	0x000000d0
        /*02f0*/ 	.short	0x0101
        /*02f2*/ 	.byte	0xff
	.zero		1


	//   ....[32]....
        /*02f4*/ 	.word	0x00001950
        /*02f8*/ 	.word	0x000000ff
        /*02fc*/ 	.word	0x00000020
        /*0300*/ 	.short	0x010a
        /*0302*/ 	.byte	0x04
	.zero		1


	//   ....[33]....
        /*0304*/ 	.word	0x000019d0
        /*0308*/ 	.word	0x000000ff
        /*030c*/ 	.word	0x00000020
        /*0310*/ 	.short	0x010a
        /*0312*/ 	.byte	0x21
	.zero		1


	//   ....[34]....
        /*0314*/ 	.word	0x00001b70
        /*0318*/ 	.word	0x000000ff
        /*031c*/ 	.word	0x00000020
        /*0320*/ 	.short	0x010a
        /*0322*/ 	.byte	0x08
	.zero		1


	//   ....[35]....
        /*0324*/ 	.word	0x00001c80
        /*0328*/ 	.word	0x000000ff
        /*032c*/ 	.word	0x00000068
        /*0330*/ 	.short	0x0101
        /*0332*/ 	.byte	0x06
	.zero		1


	//   ....[36]....
        /*0334*/ 	.word	0x00001ca0
        /*0338*/ 	.word	0x000000ff
        /*033c*/ 	.word	0x00000020
        /*0340*/ 	.short	0x010a
        /*0342*/ 	.byte	0x04
	.zero		1


	//   ....[37]....
        /*0344*/ 	.word	0x00001d20
        /*0348*/ 	.word	0x000000ff
        /*034c*/ 	.word	0x00000020
        /*0350*/ 	.short	0x010a
        /*0352*/ 	.byte	0x11
	.zero		1


	//   ....[38]....
        /*0354*/ 	.word	0x00001ec0
        /*0358*/ 	.word	0x000000ff
        /*035c*/ 	.word	0x00000020
        /*0360*/ 	.short	0x010a
        /*0362*/ 	.byte	0x07
	.zero		1


	//   ....[39]....
        /*0364*/ 	.word	0x00002000
        /*0368*/ 	.word	0x00000003
        /*036c*/ 	.word	0x00000070
        /*0370*/ 	.short	0x010a
        /*0372*/ 	.byte	0xff
	.zero		1


	//   ....[40]....
        /*0374*/ 	.word	0x00002150
        /*0378*/ 	.word	0x00000000
        /*037c*/ 	.word	0x00000000
        /*0380*/ 	.short	0x0101
        /*0382*/ 	.byte	0xff
	.zero		1


	//   ....[41]....
        /*0384*/ 	.word	0x00002700
        /*0388*/ 	.word	0x000000ff
        /*038c*/ 	.word	0x00000000
        /*0390*/ 	.short	0x010a
        /*0392*/ 	.byte	0x04
	.zero		1


	//   ....[42]....
        /*0394*/ 	.word	0x00002790
        /*0398*/ 	.word	0x000000ff
        /*039c*/ 	.word	0x00000000
        /*03a0*/ 	.short	0x010a
        /*03a2*/ 	.byte	0x05
	.zero		1


	//   ....[43]....
        /*03a4*/ 	.word	0x00002820
        /*03a8*/ 	.word	0x000000ff
        /*03ac*/ 	.word	0x00000000
        /*03b0*/ 	.short	0x010a
        /*03b2*/ 	.byte	0x05
	.zero		1


	//   ....[44]....
        /*03b4*/ 	.word	0x000028c0
        /*03b8*/ 	.word	0x00000000
        /*03bc*/ 	.word	0x00000000
        /*03c0*/ 	.short	0x010a
        /*03c2*/ 	.byte	0xff
	.zero		1


	//   ....[45]....
        /*03c4*/ 	.word	0x000029e0
        /*03c8*/ 	.word	0x00000002
        /*03cc*/ 	.word	0x000000d0
        /*03d0*/ 	.short	0x010a
        /*03d2*/ 	.byte	0xff
	.zero		1


	//   ....[46]....
        /*03d4*/ 	.word	0x00002a40
        /*03d8*/ 	.word	0x00000004
        /*03dc*/ 	.word	0x00000000
        /*03e0*/ 	.short	0x0101
        /*03e2*/ 	.byte	0xff
	.zero		1


	//   ....[47]....
        /*03e4*/ 	.word	0x00002a60
        /*03e8*/ 	.word	0x000000ff
        /*03ec*/ 	.word	0x00000080
        /*03f0*/ 	.short	0x010a
        /*03f2*/ 	.byte	0x04
	.zero		1


	//   ....[48]....
        /*03f4*/ 	.word	0x00002b80
        /*03f8*/ 	.word	0x00000002
        /*03fc*/ 	.word	0x00000070
        /*0400*/ 	.short	0x010a
        /*0402*/ 	.byte	0xff
	.zero		1


	//   ....[49]....
        /*0404*/ 	.word	0x00002c90
        /*0408*/ 	.word	0x00000002
        /*040c*/ 	.word	0x00000000
        /*0410*/ 	.short	0x0101
        /*0412*/ 	.byte	0xff
	.zero		1


	//   ....[50]....
        /*0414*/ 	.word	0x00002d20
        /*0418*/ 	.word	0x000000ff
        /*041c*/ 	.word	0x00000080
        /*0420*/ 	.short	0x0106
        /*0422*/ 	.byte	0x04
	.zero		1


	//   ....[51]....
        /*0424*/ 	.word	0x00002d40
        /*0428*/ 	.word	0x000000ff
        /*042c*/ 	.word	0x00000080
        /*0430*/ 	.short	0x010a
        /*0432*/ 	.byte	0x04
	.zero		1


	//   ....[52]....
        /*0434*/ 	.word	0x00002dd0
        /*0438*/ 	.word	0x000000ff
        /*043c*/ 	.word	0x00000080
        /*0440*/ 	.short	0x0106
        /*0442*/ 	.byte	0x07
	.zero		1


	//   ....[53]....
        /*0444*/ 	.word	0x00002e10
        /*0448*/ 	.word	0x00000000
        /*044c*/ 	.word	0x00000080
        /*0450*/ 	.short	0x010a
        /*0452*/ 	.byte	0xff
	.zero		1


	//   ....[54]....
        /*0454*/ 	.word	0x00003300
        /*0458*/ 	.word	0x00000000
        /*045c*/ 	.word	0x00000070
        /*0460*/ 	.short	0x010a
        /*0462*/ 	.byte	0xff
	.zero		1


	//   ....[55]....
        /*0464*/ 	.word	0x00003400
        /*0468*/ 	.word	0x00000003
        /*046c*/ 	.word	0x00000000
        /*0470*/ 	.short	0x0101
        /*0472*/ 	.byte	0xff
	.zero		1


	//   ....[56]....
        /*0474*/ 	.word	0x00003410
        /*0478*/ 	.word	0x000000ff
        /*047c*/ 	.word	0x00000000
        /*0480*/ 	.short	0x010a
        /*0482*/ 	.byte	0x04
	.zero		1


	//   ....[57]....
        /*0484*/ 	.word	0x00003430
        /*0488*/ 	.word	0x000000ff
        /*048c*/ 	.word	0x000000b0
        /*0490*/ 	.short	0x010a
        /*0492*/ 	.byte	0x12
	.zero		1


	//   ....[58]....
        /*0494*/ 	.word	0x00003510
        /*0498*/ 	.word	0x000000ff
        /*049c*/ 	.word	0x00000000
        /*04a0*/ 	.short	0x010a
        /*04a2*/ 	.byte	0x06
	.zero		1


	//   ....[59]....
        /*04a4*/ 	.word	0x00003610
        /*04a8*/ 	.word	0x000000ff
        /*04ac*/ 	.word	0x00000000
        /*04b0*/ 	.short	0x010a
        /*04b2*/ 	.byte	0x04
	.zero		1


	//   ....[60]....
        /*04b4*/ 	.word	0x000037f0
        /*04b8*/ 	.word	0x000000ff
        /*04bc*/ 	.word	0x00000000
        /*04c0*/ 	.short	0x010a
        /*04c2*/ 	.byte	0x04
	.zero		1


	//   ....[61]....
        /*04c4*/ 	.word	0x00003880
        /*04c8*/ 	.word	0x000000ff
        /*04cc*/ 	.word	0x00000000
        /*04d0*/ 	.short	0x010a
        /*04d2*/ 	.byte	0x05
	.zero		1


	//   ....[62]....
        /*04d4*/ 	.word	0x00003910
        /*04d8*/ 	.word	0x000000ff
        /*04dc*/ 	.word	0x00000000
        /*04e0*/ 	.short	0x010a
        /*04e2*/ 	.byte	0x05
	.zero		1


	//   ....[63]....
        /*04e4*/ 	.word	0x000039a0
        /*04e8*/ 	.word	0x000000ff
        /*04ec*/ 	.word	0x00000000
        /*04f0*/ 	.short	0x010a
        /*04f2*/ 	.byte	0x04
	.zero		1


	//   ....[64]....
        /*04f4*/ 	.word	0x00003e50
        /*04f8*/ 	.word	0x0000000c
        /*04fc*/ 	.word	0x00000070
        /*0500*/ 	.short	0x010a
        /*0502*/ 	.byte	0xff
	.zero		1


	//   ....[65]....
        /*0504*/ 	.word	0x00003fc0
        /*0508*/ 	.word	0x00000000
        /*050c*/ 	.word	0x00000000
        /*0510*/ 	.short	0x0101
        /*0512*/ 	.byte	0xff
	.zero		1


	//   ....[66]....
        /*0514*/ 	.word	0x00004450
        /*0518*/ 	.word	0x000000ff
        /*051c*/ 	.word	0x00000068
        /*0520*/ 	.short	0x010a
        /*0522*/ 	.byte	0x15
	.zero		1


	//   ....[67]....
        /*0524*/ 	.word	0x000045d0
        /*0528*/ 	.word	0x000000ff
        /*052c*/ 	.word	0x00000050
        /*0530*/ 	.short	0x010a
        /*0532*/ 	.byte	0x15
	.zero		1


	//   ....[68]....
        /*0534*/ 	.word	0x00004750
        /*0538*/ 	.word	0x000000ff
        /*053c*/ 	.word	0x00000040
        /*0540*/ 	.short	0x010b
        /*0542*/ 	.byte	0x15
	.zero		1


	//   ....[69]....
        /*0544*/ 	.word	0x00004760
        /*0548*/ 	.word	0x000000ff
        /*054c*/ 	.word	0x00000000
        /*0550*/ 	.short	0x0101
        /*0552*/ 	.byte	0x06
	.zero		1


	//   ....[70]....
        /*0554*/ 	.word	0x00004770
        /*0558*/ 	.word	0x000000ff
        /*055c*/ 	.word	0x00000058
        /*0560*/ 	.short	0x010a
        /*0562*/ 	.byte	0x15
	.zero		1


	//   ....[71]....
        /*0564*/ 	.word	0x00004960
        /*0568*/ 	.word	0x000000ff
        /*056c*/ 	.word	0x00000048
        /*0570*/ 	.short	0x010b
        /*0572*/ 	.byte	0x15
	.zero		1


	//   ....[72]....
        /*0574*/ 	.word	0x00004970
        /*0578*/ 	.word	0x000000ff
        /*057c*/ 	.word	0x00000000
        /*0580*/ 	.short	0x0101
        /*0582*/ 	.byte	0x21
	.zero		1


	//   ....[73]....
        /*0584*/ 	.word	0x000049a0
        /*0588*/ 	.word	0x000000ff
        /*058c*/ 	.word	0x00000050
        /*0590*/ 	.short	0x010a
        /*0592*/ 	.byte	0x15
	.zero		1


	//   ....[74]....
        /*0594*/ 	.word	0x000049e0
        /*0598*/ 	.word	0x00000000
        /*059c*/ 	.word	0x00000058
        /*05a0*/ 	.short	0x010a
        /*05a2*/ 	.byte	0xff
	.zero		1


	//   ....[75]....
        /*05a4*/ 	.word	0x00004ce0
        /*05a8*/ 	.word	0x00000003
        /*05ac*/ 	.word	0x00000070
        /*05b0*/ 	.short	0x010a
        /*05b2*/ 	.byte	0xff
	.zero		1


	//   ....[76]....
        /*05b4*/ 	.word	0x00004e60
        /*05b8*/ 	.word	0x00000000
        /*05bc*/ 	.word	0x00000000
        /*05c0*/ 	.short	0x0101
        /*05c2*/ 	.byte	0xff
	.zero		1


	//   ....[77]....
        /*05c4*/ 	.word	0x000059b0
        /*05c8*/ 	.word	0x00000003
        /*05cc*/ 	.word	0x00000040
        /*05d0*/ 	.short	0x010a
        /*05d2*/ 	.byte	0xff
	.zero		1


	//   ....[78]....
        /*05d4*/ 	.word	0x000059f0
        /*05d8*/ 	.word	0x0000004e
        /*05dc*/ 	.word	0x00000090
        /*05e0*/ 	.short	0x010a
        /*05e2*/ 	.byte	0xff
	.zero		1


	//   ....[79]....
        /*05e4*/ 	.word	0x00005b30
        /*05e8*/ 	.word	0x00000003
        /*05ec*/ 	.word	0x00000040
        /*05f0*/ 	.short	0x010a
        /*05f2*/ 	.byte	0xff
	.zero		1


	//   ....[80]....
        /*05f4*/ 	.word	0x00005c90
        /*05f8*/ 	.word	0x00000000
        /*05fc*/ 	.word	0x00000000
        /*0600*/ 	.short	0x0101
        /*0602*/ 	.byte	0xff
	.zero		1


	//   ....[81]....
        /*0604*/ 	.word	0x00005cf0
        /*0608*/ 	.word	0x0000004e
        /*060c*/ 	.word	0x00000090
        /*0610*/ 	.short	0x010a
        /*0612*/ 	.byte	0xff
	.zero		1


	//   ....[82]....
        /*0614*/ 	.word	0x00007080
        /*0618*/ 	.word	0x0000006f
        /*061c*/ 	.word	0x00000040
        /*0620*/ 	.short	0x010a
        /*0622*/ 	.byte	0xff
	.zero		1


	//   ....[83]....
        /*0624*/ 	.word	0x00007150
        /*0628*/ 	.word	0x0000006f
        /*062c*/ 	.word	0x00000040
        /*0630*/ 	.short	0x010a
        /*0632*/ 	.byte	0xff
	.zero		1


	//   ....[84]....
        /*0634*/ 	.word	0x000072b0
        /*0638*/ 	.word	0x00000000
        /*063c*/ 	.word	0x00000000
        /*0640*/ 	.short	0x0101
        /*0642*/ 	.byte	0xff
	.zero		1


	//   ....[85]....
        /*0644*/ 	.word	0x00007610
        /*0648*/ 	.word	0x000000ff
        /*064c*/ 	.word	0x00000000
        /*0650*/ 	.short	0x0101
        /*0652*/ 	.byte	0x04
	.zero		1


	//   ....[86]....
        /*0654*/ 	.word	0x00008830
        /*0658*/ 	.word	0x00000003
        /*065c*/ 	.word	0x000000e0
        /*0660*/ 	.short	0x010a
        /*0662*/ 	.byte	0xff
	.zero		1


	//   ....[87]....
        /*0664*/ 	.word	0x00008890
        /*0668*/ 	.word	0x00000000
        /*066c*/ 	.word	0x00000020
        /*0670*/ 	.short	0x010a
        /*0672*/ 	.byte	0xff
	.zero		1


	//   ....[88]....
        /*0674*/ 	.word	0x000088f0
        /*0678*/ 	.word	0x00000000
        /*067c*/ 	.word	0x00000020
        /*0680*/ 	.short	0x010a
        /*0682*/ 	.byte	0xff
	.zero		1


	//   ....[89]....
        /*0684*/ 	.word	0x00008940
        /*0688*/ 	.word	0x00000003
        /*068c*/ 	.word	0x00000070
        /*0690*/ 	.short	0x010a
        /*0692*/ 	.byte	0xff
	.zero		1


	//   ....[90]....
        /*0694*/ 	.word	0x000089a0
        /*0698*/ 	.word	0x00000000
        /*069c*/ 	.word	0x00000000
        /*06a0*/ 	.short	0x010a
        /*06a2*/ 	.byte	0xff
	.zero		1


	//   ....[91]....
        /*06a4*/ 	.word	0x00008a00
        /*06a8*/ 	.word	0x00000000
        /*06ac*/ 	.word	0x00000000
        /*06b0*/ 	.short	0x010a
        /*06b2*/ 	.byte	0xff
	.zero		1


	//   ....[92]....
        /*06b4*/ 	.word	0x00008a60
        /*06b8*/ 	.word	0x00000000
        /*06bc*/ 	.word	0x00000000
        /*06c0*/ 	.short	0x010a
        /*06c2*/ 	.byte	0xff
	.zero		1


	//   ....[93]....
        /*06c4*/ 	.word	0x00008ab0
        /*06c8*/ 	.word	0x00000002
        /*06cc*/ 	.word	0x000000d0
        /*06d0*/ 	.short	0x010a
        /*06d2*/ 	.byte	0xff
	.zero		1


	//   ....[94]....
        /*06d4*/ 	.word	0x00008b10
        /*06d8*/ 	.word	0x00000002
        /*06dc*/ 	.word	0x00000080
        /*06e0*/ 	.short	0x010a
        /*06e2*/ 	.byte	0xff
	.zero		1


	//   ....[95]....
        /*06e4*/ 	.word	0x00008b60
        /*06e8*/ 	.word	0x00000002
        /*06ec*/ 	.word	0x00000070
        /*06f0*/ 	.short	0x010a
        /*06f2*/ 	.byte	0xff
	.zero		1


	//   ....[96]....
        /*06f4*/ 	.word	0x00008bc0
        /*06f8*/ 	.word	0x00000000
        /*06fc*/ 	.word	0x00000080
        /*0700*/ 	.short	0x010a
        /*0702*/ 	.byte	0xff
	.zero		1


	//   ....[97]....
        /*0704*/ 	.word	0x00008c10
        /*0708*/ 	.word	0x00000000
        /*070c*/ 	.word	0x00000070
        /*0710*/ 	.short	0x010a
        /*0712*/ 	.byte	0xff
	.zero		1


	//   ....[98]....
        /*0714*/ 	.word	0x00008c70
        /*0718*/ 	.word	0x00000003
        /*071c*/ 	.word	0x000000b0
        /*0720*/ 	.short	0x010a
        /*0722*/ 	.byte	0xff
	.zero		1


	//   ....[99]....
        /*0724*/ 	.word	0x00008cd0
        /*0728*/ 	.word	0x00000000
        /*072c*/ 	.word	0x00000000
        /*0730*/ 	.short	0x010a
        /*0732*/ 	.byte	0xff
	.zero		1


	//   ....[100]....
        /*0734*/ 	.word	0x00008d30
        /*0738*/ 	.word	0x00000000
        /*073c*/ 	.word	0x00000000
        /*0740*/ 	.short	0x010a
        /*0742*/ 	.byte	0xff
	.zero		1


	//   ....[101]....
        /*0744*/ 	.word	0x00008d90
        /*0748*/ 	.word	0x00000000
        /*074c*/ 	.word	0x00000000
        /*0750*/ 	.short	0x010a
        /*0752*/ 	.byte	0xff
	.zero		1


	//   ....[102]....
        /*0754*/ 	.word	0x00008df0
        /*0758*/ 	.word	0x00000000
        /*075c*/ 	.word	0x00000000
        /*0760*/ 	.short	0x010a
        /*0762*/ 	.byte	0xff
	.zero		1


	//   ....[103]....
        /*0764*/ 	.word	0x00008e50
        /*0768*/ 	.word	0x00000000
        /*076c*/ 	.word	0x00000000
        /*0770*/ 	.short	0x010a
        /*0772*/ 	.byte	0xff
	.zero		1


	//   ....[104]....
        /*0774*/ 	.word	0x00008ea0
        /*0778*/ 	.word	0x0000000c
        /*077c*/ 	.word	0x00000070
        /*0780*/ 	.short	0x010a
        /*0782*/ 	.byte	0xff
	.zero		1


	//   ....[105]....
        /*0784*/ 	.word	0x00008f00
        /*0788*/ 	.word	0x00000000
        /*078c*/ 	.word	0x00000068
        /*0790*/ 	.short	0x010a
        /*0792*/ 	.byte	0xff
	.zero		1


	//   ....[106]....
        /*0794*/ 	.word	0x00008f60
        /*0798*/ 	.word	0x00000000
        /*079c*/ 	.word	0x00000050
        /*07a0*/ 	.short	0x010a
        /*07a2*/ 	.byte	0xff
	.zero		1


	//   ....[107]....
        /*07a4*/ 	.word	0x00008fc0
        /*07a8*/ 	.word	0x00000000
        /*07ac*/ 	.word	0x00000058
        /*07b0*/ 	.short	0x010a
        /*07b2*/ 	.byte	0xff
	.zero		1


	//   ....[108]....
        /*07b4*/ 	.word	0x00009020
        /*07b8*/ 	.word	0x00000000
        /*07bc*/ 	.word	0x00000050
        /*07c0*/ 	.short	0x010a
        /*07c2*/ 	.byte	0xff
	.zero		1


	//   ....[109]....
        /*07c4*/ 	.word	0x00009070
        /*07c8*/ 	.word	0x00000003
        /*07cc*/ 	.word	0x00000070
        /*07d0*/ 	.short	0x010a
        /*07d2*/ 	.byte	0xff
	.zero		1


	//   ....[110]....
        /*07d4*/ 	.word	0x000090c0
        /*07d8*/ 	.word	0x00000003
        /*07dc*/ 	.word	0x00000040
        /*07e0*/ 	.short	0x010a
        /*07e2*/ 	.byte	0xff
	.zero		1


	//   ....[111]....
        /*07e4*/ 	.word	0x00009110
        /*07e8*/ 	.word	0x0000004e
        /*07ec*/ 	.word	0x00000090
        /*07f0*/ 	.short	0x010a
        /*07f2*/ 	.byte	0xff
	.zero		1


	//   ....[112]....
        /*07f4*/ 	.word	0x00009160
        /*07f8*/ 	.word	0x0000006f
        /*07fc*/ 	.word	0x00000040
        /*0800*/ 	.short	0x010a
        /*0802*/ 	.byte	0xff
	.zero		1


	//----- nvinfo : EIATTR_NUM_MBARRIERS
	.align		4
.L_47:
        /*0804*/ 	.byte	0x03, 0x38
        /*0806*/ 	.short	0x001e


	//----- nvinfo : EIATTR_EXIT_INSTR_OFFSETS
	.align		4
        /*0808*/ 	.byte	0x04, 0x1c
        /*080a*/ 	.short	(.L_49 - .L_48)


	//   ....[0]....
.L_48:
        /*080c*/ 	.word	0x000028f0


	//   ....[1]....
        /*0810*/ 	.word	0x00002de0


	//   ....[2]....
        /*0814*/ 	.word	0x00002e40


	//   ....[3]....
        /*0818*/ 	.word	0x00003c00


	//   ....[4]....
        /*081c*/ 	.word	0x00004a10


	//   ....[5]....
        /*0820*/ 	.word	0x00004a50


	//   ....[6]....
        /*0824*/ 	.word	0x00008820


	//----- nvinfo : EIATTR_MAX_THREADS
	.align		4
.L_49:
        /*0828*/ 	.byte	0x04, 0x05
        /*082a*/ 	.short	(.L_51 - .L_50)
.L_50:
        /*082c*/ 	.word	0x00000100
        /*0830*/ 	.word	0x00000001
        /*0834*/ 	.word	0x00000001


	//----- nvinfo : EIATTR_CRS_STACK_SIZE
	.align		4
.L_51:
        /*0838*/ 	.byte	0x04, 0x1e
        /*083a*/ 	.short	(.L_53 - .L_52)
.L_52:
        /*083c*/ 	.word	0x00000000


	//----- nvinfo : EIATTR_CBANK_PARAM_SIZE
	.align		4
.L_53:
        /*0840*/ 	.byte	0x03, 0x19
        /*0842*/ 	.short	0x0800


	//----- nvinfo : EIATTR_PARAM_CBANK
	.align		4
        /*0844*/ 	.byte	0x04, 0x0a
        /*0846*/ 	.short	(.L_55 - .L_54)
	.align		4
.L_54:
        /*0848*/ 	.word	index@(.nv.constant0._ZN7cutlass13device_kernelINS_4gemm6kernel13GemmUniversalIN4cute5tupleIJiiiiEEENS1_10collective13CollectiveMmaINS1_35MainloopSm100TmaUmmaWarpSpecializedILi4ELi2ELi4ENS5_IJNS4_1CILi1EEENSA_ILi2EEESB_EEEEENS5_IJNSA_ILi128EEESF_NSA_ILi32EEEEEEaNS5_IJlSB_lEEEaSI_NS4_8TiledMMAINS4_8MMA_AtomIJNS4_15SM100_MMA_S8_SSIaaiLi128ELi128ELNS4_4UMMA5MajorE0ELSN_0ELNSM_8SaturateE0EEEEEENS4_6LayoutINS5_IJSB_SB_SB_EEENS5_IJNSA_ILi0EEEST_ST_EEEEENS5_IJNS4_10UnderscoreESW_SW_EEEEENS4_23SM90_TMA_LOAD_MULTICASTENS4_14ComposedLayoutINS4_7SwizzleILi1ELi4ELi3EEENS4_18smem_ptr_flag_bitsILi8EEENSR_INS5_IJNSA_ILi8EEESG_EEENS5_IJSG_SB_EEEEEEEvNS4_8identityENS4_13SM90_TMA_LOADES19_vS1A_EENS_8epilogue10collective18CollectiveEpilogueINS1D_23Sm100TmaWarpSpecializedILi2ELi2ELi64ELb0ELb0EEEJSH_NS5_IJNSR_ISF_SB_EENSR_INSA_ILi64EEESB_EEEEEaSI_aSI_NS1D_6fusion15FusionCallbacksIS1H_NS1M_17LinearCombinationIaiaiLNS_15FloatRoundStyleE2EEESH_S1L_JEEENS4_5SM1004TMEM4LOAD26SM100_TMEM_LOAD_32dp32b64xES1B_NS10_INS11_ILi2ELi4ELi3EEES14_NSR_INS5_IJS15_S1J_EEENS5_IJS1J_SB_EEEEEEENS4_39AutoVectorizingCopyWithAssumedAlignmentILi128EEENS4_14SM90_TMA_STOREES20_S22_S22_EEEvvEEEEvNT_6ParamsE)
        /*084c*/ 	.short	0x0380
        /*084e*/ 	.short	0x0800


	//----- nvinfo : EIATTR_SW_WAR
	.align		4
.L_55:
        /*0850*/ 	.byte	0x04, 0x36
        /*0852*/ 	.short	(.L_57 - .L_56)
.L_56:
        /*0854*/ 	.word	0x00000008
.L_57:


//--------------------- .nv.callgraph             --------------------------
	.section	.nv.callgraph,"",@"SHT_CUDA_CALLGRAPH"
	.align	4
	.sectionentsize	8
	.align		4
        /*0000*/ 	.word	0x00000000
	.align		4
        /*0004*/ 	.word	0xffffffff
	.align		4
        /*0008*/ 	.word	index@(_ZN7cutlass13device_kernelINS_4gemm6kernel13GemmUniversalIN4cute5tupleIJiiiiEEENS1_10collective13CollectiveMmaINS1_35MainloopSm100TmaUmmaWarpSpecializedILi4ELi2ELi4ENS5_IJNS4_1CILi1EEENSA_ILi2EEESB_EEEEENS5_IJNSA_ILi128EEESF_NSA_ILi32EEEEEEaNS5_IJlSB_lEEEaSI_NS4_8TiledMMAINS4_8MMA_AtomIJNS4_15SM100_MMA_S8_SSIaaiLi128ELi128ELNS4_4UMMA5MajorE0ELSN_0ELNSM_8SaturateE0EEEEEENS4_6LayoutINS5_IJSB_SB_SB_EEENS5_IJNSA_ILi0EEEST_ST_EEEEENS5_IJNS4_10UnderscoreESW_SW_EEEEENS4_23SM90_TMA_LOAD_MULTICASTENS4_14ComposedLayoutINS4_7SwizzleILi1ELi4ELi3EEENS4_18smem_ptr_flag_bitsILi8EEENSR_INS5_IJNSA_ILi8EEESG_EEENS5_IJSG_SB_EEEEEEEvNS4_8identityENS4_13SM90_TMA_LOADES19_vS1A_EENS_8epilogue10collective18CollectiveEpilogueINS1D_23Sm100TmaWarpSpecializedILi2ELi2ELi64ELb0ELb0EEEJSH_NS5_IJNSR_ISF_SB_EENSR_INSA_ILi64EEESB_EEEEEaSI_aSI_NS1D_6fusion15FusionCallbacksIS1H_NS1M_17LinearCombinationIaiaiLNS_15FloatRoundStyleE2EEESH_S1L_JEEENS4_5SM1004TMEM4LOAD26SM100_TMEM_LOAD_32dp32b64xES1B_NS10_INS11_ILi2ELi4ELi3EEES14_NSR_INS5_IJS15_S1J_EEENS5_IJS1J_SB_EEEEEEENS4_39AutoVectorizingCopyWithAssumedAlignmentILi128EEENS4_14SM90_TMA_STOREES20_S22_S22_EEEvvEEEEvNT_6ParamsE)
	.align		4
        /*000c*/ 	.word	index@(__assertfail)
	.align		4
        /*0010*/ 	.word	0x00000000
	.align		4
        /*0014*/ 	.word	0xfffffffe
	.align		4
        /*0018*/ 	.word	0x00000000
	.align		4
        /*001c*/ 	.word	0xfffffffd
	.align		4
        /*0020*/ 	.word	0x00000000
	.align		4
        /*0024*/ 	.word	0xfffffffc


//--------------------- .nv.constant4             --------------------------
	.section	.nv.constant4,"a",@progbits
	.align	8
	.align		8
.nv.constant4:
        /*0000*/ 	.dword	__assertfail
	.align		8
        /*0008*/ 	.dword	__unnamed_1
	.align		8
        /*0010*/ 	.dword	__unnamed_2
	.align		8
        /*0018*/ 	.dword	_ZN39_INTERNAL_f4b4d259_4_k_cu_31f81782_96404cuda3std3__45__cpo5beginE
	.align		8
        /*0020*/ 	.dword	_ZN39_INTERNAL_f4b4d259_4_k_cu_31f81782_96404cuda3std3__45__cpo3endE
	.align		8
        /*0028*/ 	.dword	_ZN39_INTERNAL_f4b4d259_4_k_cu_31f81782_96404cuda3std3__45__cpo6cbeginE
	.align		8
        /*0030*/ 	.dword	_ZN39_INTERNAL_f4b4d259_4_k_cu_31f81782_96404cuda3std3__45__cpo4cendE
	.align		8
        /*0038*/ 	.dword	_ZN39_INTERNAL_f4b4d259_4_k_cu_31f81782_96404cuda3std3__441_GLOBAL__N__f4b4d259_4_k_cu_31f81782_96406ignoreE
	.align		8
        /*0040*/ 	.dword	_ZN39_INTERNAL_f4b4d259_4_k_cu_31f81782_96404cuda3std3__419piecewise_constructE
	.align		8
        /*0048*/ 	.dword	_ZN39_INTERNAL_f4b4d259_4_k_cu_31f81782_96404cuda3std3__48in_placeE
	.align		8
        /*0050*/ 	.dword	_ZN39_INTERNAL_f4b4d259_4_k_cu_31f81782_96404cuda3std6ranges3__45__cpo4swapE
	.align		8
        /*0058*/ 	.dword	_ZN39_INTERNAL_f4b4d259_4_k_cu_31f81782_96404cuda3std6ranges3__45__cpo9iter_moveE
	.align		8
        /*0060*/ 	.dword	_ZN39_INTERNAL_f4b4d259_4_k_cu_31f81782_96404cute7productE
	.align		8
        /*0068*/ 	.dword	_ZN39_INTERNAL_f4b4d259_4_k_cu_31f81782_96404cute1_E
	.align		8
        /*0070*/ 	.dword	$str$25
	.align		8
        /*0078*/ 	.dword	$str$26
	.align		8
        /*0080*/ 	.dword	$str$27
	.align		8
        /*0088*/ 	.dword	$str$28


//--------------------- .text._ZN7cutlass13device_kernelINS_4gemm6kernel13GemmUniversalIN4cute5tupleIJiiiiEEENS1_10collective13CollectiveMmaINS1_35MainloopSm100TmaUmmaWarpSpecializedILi4ELi2ELi4ENS5_IJNS4_1CILi1EEENSA_ILi2EEESB_EEEEENS5_IJNSA_ILi128EEESF_NSA_ILi32EEEEEEaNS5_IJlSB_lEEEaSI_NS4_8TiledMMAINS4_8MMA_AtomIJNS4_15SM100_MMA_S8_SSIaaiLi128ELi128ELNS4_4UMMA5MajorE0ELSN_0ELNSM_8SaturateE0EEEEEENS4_6LayoutINS5_IJSB_SB_SB_EEENS5_IJNSA_ILi0EEEST_ST_EEEEENS5_IJNS4_10UnderscoreESW_SW_EEEEENS4_23SM90_TMA_LOAD_MULTICASTENS4_14ComposedLayoutINS4_7SwizzleILi1ELi4ELi3EEENS4_18smem_ptr_flag_bitsILi8EEENSR_INS5_IJNSA_ILi8EEESG_EEENS5_IJSG_SB_EEEEEEEvNS4_8identityENS4_13SM90_TMA_LOADES19_vS1A_EENS_8epilogue10collective18CollectiveEpilogueINS1D_23Sm100TmaWarpSpecializedILi2ELi2ELi64ELb0ELb0EEEJSH_NS5_IJNSR_ISF_SB_EENSR_INSA_ILi64EEESB_EEEEEaSI_aSI_NS1D_6fusion15FusionCallbacksIS1H_NS1M_17LinearCombinationIaiaiLNS_15FloatRoundStyleE2EEESH_S1L_JEEENS4_5SM1004TMEM4LOAD26SM100_TMEM_LOAD_32dp32b64xES1B_NS10_INS11_ILi2ELi4ELi3EEES14_NSR_INS5_IJS15_S1J_EEENS5_IJS1J_SB_EEEEEEENS4_39AutoVectorizingCopyWithAssumedAlignmentILi128EEENS4_14SM90_TMA_STOREES20_S22_S22_EEEvvEEEEvNT_6ParamsE --------------------------
	.section	.text._ZN7cutlass13device_kernelINS_4gemm6kernel13GemmUniversalIN4cute5tupleIJiiiiEEENS1_10collective13CollectiveMmaINS1_35MainloopSm100TmaUmmaWarpSpecializedILi4ELi2ELi4ENS5_IJNS4_1CILi1EEENSA_ILi2EEESB_EEEEENS5_IJNSA_ILi128EEESF_NSA_ILi32EEEEEEaNS5_IJlSB_lEEEaSI_NS4_8TiledMMAINS4_8MMA_AtomIJNS4_15SM100_MMA_S8_SSIaaiLi128ELi128ELNS4_4UMMA5MajorE0ELSN_0ELNSM_8SaturateE0EEEEEENS4_6LayoutINS5_IJSB_SB_SB_EEENS5_IJNSA_ILi0EEEST_ST_EEEEENS5_IJNS4_10UnderscoreESW_SW_EEEEENS4_23SM90_TMA_LOAD_MULTICASTENS4_14ComposedLayoutINS4_7SwizzleILi1ELi4ELi3EEENS4_18smem_ptr_flag_bitsILi8EEENSR_INS5_IJNSA_ILi8EEESG_EEENS5_IJSG_SB_EEEEEEEvNS4_8identityENS4_13SM90_TMA_LOADES19_vS1A_EENS_8epilogue10collective18CollectiveEpilogueINS1D_23Sm100TmaWarpSpecializedILi2ELi2ELi64ELb0ELb0EEEJSH_NS5_IJNSR_ISF_SB_EENSR_INSA_ILi64EEESB_EEEEEaSI_aSI_NS1D_6fusion15FusionCallbacksIS1H_NS1M_17LinearCombinationIaiaiLNS_15FloatRoundStyleE2EEESH_S1L_JEEENS4_5SM1004TMEM4LOAD26SM100_TMEM_LOAD_32dp32b64xES1B_NS10_INS11_ILi2ELi4ELi3EEES14_NSR_INS5_IJS15_S1J_EEENS5_IJS1J_SB_EEEEEEENS4_39AutoVectorizingCopyWithAssumedAlignmentILi128EEENS4_14SM90_TMA_STOREES20_S22_S22_EEEvvEEEEvNT_6ParamsE,"ax",@progbits
	.align	128
.text._ZN7cutlass13device_kernelINS_4gemm6kernel13GemmUniversalIN4cute5tupleIJiiiiEEENS1_10collective13CollectiveMmaINS1_35MainloopSm100TmaUmmaWarpSpecializedILi4ELi2ELi4ENS5_IJNS4_1CILi1EEENSA_ILi2EEESB_EEEEENS5_IJNSA_ILi128EEESF_NSA_ILi32EEEEEEaNS5_IJlSB_lEEEaSI_NS4_8TiledMMAINS4_8MMA_AtomIJNS4_15SM100_MMA_S8_SSIaaiLi128ELi128ELNS4_4UMMA5MajorE0ELSN_0ELNSM_8SaturateE0EEEEEENS4_6LayoutINS5_IJSB_SB_SB_EEENS5_IJNSA_ILi0EEEST_ST_EEEEENS5_IJNS4_10UnderscoreESW_SW_EEEEENS4_23SM90_TMA_LOAD_MULTICASTENS4_14ComposedLayoutINS4_7SwizzleILi1ELi4ELi3EEENS4_18smem_ptr_flag_bitsILi8EEENSR_INS5_IJNSA_ILi8EEESG_EEENS5_IJSG_SB_EEEEEEEvNS4_8identityENS4_13SM90_TMA_LOADES19_vS1A_EENS_8epilogue10collective18CollectiveEpilogueINS1D_23Sm100TmaWarpSpecializedILi2ELi2ELi64ELb0ELb0EEEJSH_NS5_IJNSR_ISF_SB_EENSR_INSA_ILi64EEESB_EEEEEaSI_aSI_NS1D_6fusion15FusionCallbacksIS1H_NS1M_17LinearCombinationIaiaiLNS_15FloatRoundStyleE2EEESH_S1L_JEEENS4_5SM1004TMEM4LOAD26SM100_TMEM_LOAD_32dp32b64xES1B_NS10_INS11_ILi2ELi4ELi3EEES14_NSR_INS5_IJS15_S1J_EEENS5_IJS1J_SB_EEEEEEENS4_39AutoVectorizingCopyWithAssumedAlignmentILi128EEENS4_14SM90_TMA_STOREES20_S22_S22_EEEvvEEEEvNT_6ParamsE:
        .type           _ZN7cutlass13device_kernelINS_4gemm6kernel13GemmUniversalIN4cute5tupleIJiiiiEEENS1_10collective13CollectiveMmaINS1_35MainloopSm100TmaUmmaWarpSpecializedILi4ELi2ELi4ENS5_IJNS4_1CILi1EEENSA_ILi2EEESB_EEEEENS5_IJNSA_ILi128EEESF_NSA_ILi32EEEEEEaNS5_IJlSB_lEEEaSI_NS4_8TiledMMAINS4_8MMA_AtomIJNS4_15SM100_MMA_S8_SSIaaiLi128ELi128ELNS4_4UMMA5MajorE0ELSN_0ELNSM_8SaturateE0EEEEEENS4_6LayoutINS5_IJSB_SB_SB_EEENS5_IJNSA_ILi0EEEST_ST_EEEEENS5_IJNS4_10UnderscoreESW_SW_EEEEENS4_23SM90_TMA_LOAD_MULTICASTENS4_14ComposedLayoutINS4_7SwizzleILi1ELi4ELi3EEENS4_18smem_ptr_flag_bitsILi8EEENSR_INS5_IJNSA_ILi8EEESG_EEENS5_IJSG_SB_EEEEEEEvNS4_8identityENS4_13SM90_TMA_LOADES19_vS1A_EENS_8epilogue10collective18CollectiveEpilogueINS1D_23Sm100TmaWarpSpecializedILi2ELi2ELi64ELb0ELb0EEEJSH_NS5_IJNSR_ISF_SB_EENSR_INSA_ILi64EEESB_EEEEEaSI_aSI_NS1D_6fusion15FusionCallbacksIS1H_NS1M_17LinearCombinationIaiaiLNS_15FloatRoundStyleE2EEESH_S1L_JEEENS4_5SM1004TMEM4LOAD26SM100_TMEM_LOAD_32dp32b64xES1B_NS10_INS11_ILi2ELi4ELi3EEES14_NSR_INS5_IJS15_S1J_EEENS5_IJS1J_SB_EEEEEEENS4_39AutoVectorizingCopyWithAssumedAlignmentILi128EEENS4_14SM90_TMA_STOREES20_S22_S22_EEEvvEEEEvNT_6ParamsE,@function
        .size           _ZN7cutlass13device_kernelINS_4gemm6kernel13GemmUniversalIN4cute5tupleIJiiiiEEENS1_10collective13CollectiveMmaINS1_35MainloopSm100TmaUmmaWarpSpecializedILi4ELi2ELi4ENS5_IJNS4_1CILi1EEENSA_ILi2EEESB_EEEEENS5_IJNSA_ILi128EEESF_NSA_ILi32EEEEEEaNS5_IJlSB_lEEEaSI_NS4_8TiledMMAINS4_8MMA_AtomIJNS4_15SM100_MMA_S8_SSIaaiLi128ELi128ELNS4_4UMMA5MajorE0ELSN_0ELNSM_8SaturateE0EEEEEENS4_6LayoutINS5_IJSB_SB_SB_EEENS5_IJNSA_ILi0EEEST_ST_EEEEENS5_IJNS4_10UnderscoreESW_SW_EEEEENS4_23SM90_TMA_LOAD_MULTICASTENS4_14ComposedLayoutINS4_7SwizzleILi1ELi4ELi3EEENS4_18smem_ptr_flag_bitsILi8EEENSR_INS5_IJNSA_ILi8EEESG_EEENS5_IJSG_SB_EEEEEEEvNS4_8identityENS4_13SM90_TMA_LOADES19_vS1A_EENS_8epilogue10collective18CollectiveEpilogueINS1D_23Sm100TmaWarpSpecializedILi2ELi2ELi64ELb0ELb0EEEJSH_NS5_IJNSR_ISF_SB_EENSR_INSA_ILi64EEESB_EEEEEaSI_aSI_NS1D_6fusion15FusionCallbacksIS1H_NS1M_17LinearCombinationIaiaiLNS_15FloatRoundStyleE2EEESH_S1L_JEEENS4_5SM1004TMEM4LOAD26SM100_TMEM_LOAD_32dp32b64xES1B_NS10_INS11_ILi2ELi4ELi3EEES14_NSR_INS5_IJS15_S1J_EEENS5_IJS1J_SB_EEEEEEENS4_39AutoVectorizingCopyWithAssumedAlignmentILi128EEENS4_14SM90_TMA_STOREES20_S22_S22_EEEvvEEEEvNT_6ParamsE,(.L_x_149 - _ZN7cutlass13device_kernelINS_4gemm6kernel13GemmUniversalIN4cute5tupleIJiiiiEEENS1_10collective13CollectiveMmaINS1_35MainloopSm100TmaUmmaWarpSpecializedILi4ELi2ELi4ENS5_IJNS4_1CILi1EEENSA_ILi2EEESB_EEEEENS5_IJNSA_ILi128EEESF_NSA_ILi32EEEEEEaNS5_IJlSB_lEEEaSI_NS4_8TiledMMAINS4_8MMA_AtomIJNS4_15SM100_MMA_S8_SSIaaiLi128ELi128ELNS4_4UMMA5MajorE0ELSN_0ELNSM_8SaturateE0EEEEEENS4_6LayoutINS5_IJSB_SB_SB_EEENS5_IJNSA_ILi0EEEST_ST_EEEEENS5_IJNS4_10UnderscoreESW_SW_EEEEENS4_23SM90_TMA_LOAD_MULTICASTENS4_14ComposedLayoutINS4_7SwizzleILi1ELi4ELi3EEENS4_18smem_ptr_flag_bitsILi8EEENSR_INS5_IJNSA_ILi8EEESG_EEENS5_IJSG_SB_EEEEEEEvNS4_8identityENS4_13SM90_TMA_LOADES19_vS1A_EENS_8epilogue10collective18CollectiveEpilogueINS1D_23Sm100TmaWarpSpecializedILi2ELi2ELi64ELb0ELb0EEEJSH_NS5_IJNSR_ISF_SB_EENSR_INSA_ILi64EEESB_EEEEEaSI_aSI_NS1D_6fusion15FusionCallbacksIS1H_NS1M_17LinearCombinationIaiaiLNS_15FloatRoundStyleE2EEESH_S1L_JEEENS4_5SM1004TMEM4LOAD26SM100_TMEM_LOAD_32dp32b64xES1B_NS10_INS11_ILi2ELi4ELi3EEES14_NSR_INS5_IJS15_S1J_EEENS5_IJS1J_SB_EEEEEEENS4_39AutoVectorizingCopyWithAssumedAlignmentILi128EEENS4_14SM90_TMA_STOREES20_S22_S22_EEEvvEEEEvNT_6ParamsE)
        .other          _ZN7cutlass13device_kernelINS_4gemm6kernel13GemmUniversalIN4cute5tupleIJiiiiEEENS1_10collective13CollectiveMmaINS1_35MainloopSm100TmaUmmaWarpSpecializedILi4ELi2ELi4ENS5_IJNS4_1CILi1EEENSA_ILi2EEESB_EEEEENS5_IJNSA_ILi128EEESF_NSA_ILi32EEEEEEaNS5_IJlSB_lEEEaSI_NS4_8TiledMMAINS4_8MMA_AtomIJNS4_15SM100_MMA_S8_SSIaaiLi128ELi128ELNS4_4UMMA5MajorE0ELSN_0ELNSM_8SaturateE0EEEEEENS4_6LayoutINS5_IJSB_SB_SB_EEENS5_IJNSA_ILi0EEEST_ST_EEEEENS5_IJNS4_10UnderscoreESW_SW_EEEEENS4_23SM90_TMA_LOAD_MULTICASTENS4_14ComposedLayoutINS4_7SwizzleILi1ELi4ELi3EEENS4_18smem_ptr_flag_bitsILi8EEENSR_INS5_IJNSA_ILi8EEESG_EEENS5_IJSG_SB_EEEEEEEvNS4_8identityENS4_13SM90_TMA_LOADES19_vS1A_EENS_8epilogue10collective18CollectiveEpilogueINS1D_23Sm100TmaWarpSpecializedILi2ELi2ELi64ELb0ELb0EEEJSH_NS5_IJNSR_ISF_SB_EENSR_INSA_ILi64EEESB_EEEEEaSI_aSI_NS1D_6fusion15FusionCallbacksIS1H_NS1M_17LinearCombinationIaiaiLNS_15FloatRoundStyleE2EEESH_S1L_JEEENS4_5SM1004TMEM4LOAD26SM100_TMEM_LOAD_32dp32b64xES1B_NS10_INS11_ILi2ELi4ELi3EEES14_NSR_INS5_IJS15_S1J_EEENS5_IJS1J_SB_EEEEEEENS4_39AutoVectorizingCopyWithAssumedAlignmentILi128EEENS4_14SM90_TMA_STOREES20_S22_S22_EEEvvEEEEvNT_6ParamsE,@"STO_CUDA_ENTRY STV_DEFAULT"
_ZN7cutlass13device_kernelINS_4gemm6kernel13GemmUniversalIN4cute5tupleIJiiiiEEENS1_10collective13CollectiveMmaINS1_35MainloopSm100TmaUmmaWarpSpecializedILi4ELi2ELi4ENS5_IJNS4_1CILi1EEENSA_ILi2EEESB_EEEEENS5_IJNSA_ILi128EEESF_NSA_ILi32EEEEEEaNS5_IJlSB_lEEEaSI_NS4_8TiledMMAINS4_8MMA_AtomIJNS4_15SM100_MMA_S8_SSIaaiLi128ELi128ELNS4_4UMMA5MajorE0ELSN_0ELNSM_8SaturateE0EEEEEENS4_6LayoutINS5_IJSB_SB_SB_EEENS5_IJNSA_ILi0EEEST_ST_EEEEENS5_IJNS4_10UnderscoreESW_SW_EEEEENS4_23SM90_TMA_LOAD_MULTICASTENS4_14ComposedLayoutINS4_7SwizzleILi1ELi4ELi3EEENS4_18smem_ptr_flag_bitsILi8EEENSR_INS5_IJNSA_ILi8EEESG_EEENS5_IJSG_SB_EEEEEEEvNS4_8identityENS4_13SM90_TMA_LOADES19_vS1A_EENS_8epilogue10collective18CollectiveEpilogueINS1D_23Sm100TmaWarpSpecializedILi2ELi2ELi64ELb0ELb0EEEJSH_NS5_IJNSR_ISF_SB_EENSR_INSA_ILi64EEESB_EEEEEaSI_aSI_NS1D_6fusion15FusionCallbacksIS1H_NS1M_17LinearCombinationIaiaiLNS_15FloatRoundStyleE2EEESH_S1L_JEEENS4_5SM1004TMEM4LOAD26SM100_TMEM_LOAD_32dp32b64xES1B_NS10_INS11_ILi2ELi4ELi3EEES14_NSR_INS5_IJS15_S1J_EEENS5_IJS1J_SB_EEEEEEENS4_39AutoVectorizingCopyWithAssumedAlignmentILi128EEENS4_14SM90_TMA_STOREES20_S22_S22_EEEvvEEEEvNT_6ParamsE:
[----:B------:R-:W1:Y:S01]  /*0000*/  LDC R1, c[0x0][0x37c] ;  /* 0x0000df00ff017b82 */ /* 0x000e620000000800 */
[----:B------:R-:W2:Y:S01]  /*0010*/  S2R R158, SR_TID.X ;  /* 0x00000000009e7919 */ /* 0x000ea20000002100 */
[----:B------:R-:W3:Y:S01]  /*0020*/  LDCU.64 UR8, c[0x0][0x890] ;  /* 0x00011200ff0877ac */ /* 0x000ee20008000a00 */
[----:B------:R-:W-:Y:S02]  /*0030*/  PRMT R145, RZ, 0x7610, R145 ;  /* 0x00007610ff917816 */ /* 0x000fe40000000091 */
[----:B------:R-:W-:Y:S01]  /*0040*/  ELECT P3, URZ, PT ;  /* 0x0000000000ff782f */ /* 0x000fe20003860000 */
[----:B---3--:R-:W-:-:S04]  /*0050*/  UISETP.NE.U32.AND UP0, UPT, UR8, URZ, UPT ;  /* 0x000000ff0800728c */ /* 0x008fc8000bf05070 */
[----:B------:R-:W-:Y:S01]  /*0060*/  UISETP.NE.AND.EX UP0, UPT, UR9, URZ, UPT, UP0 ;  /* 0x000000ff0900728c */ /* 0x000fe2000bf05300 */
[----:B--2---:R-:W-:-:S05]  /*0070*/  SHF.R.U32.HI R146, RZ, 0x5, R158 ;  /* 0x00000005ff927819 */ /* 0x004fca000001169e */
[----:B------:R-:W2:Y:S02]  /*0080*/  SHFL.IDX PT, R0, R146, RZ, 0x1f ;  /* 0x00001fff92007589 */ /* 0x000ea400000e0000 */
[----:B--2---:R-:W-:Y:S01]  /*0090*/  R2UR UR17, R0 ;  /* 0x00000000001172ca */ /* 0x004fe200000e0000 */
[----:B-1----:R-:W-:-:S14]  /*00a0*/  BRA.U UP0, `(.L_x_0) ;  /* 0x0000000100307547 */ /* 0x002fdc000b800000 */
[----:B------:R-:W1:Y:S02]  /*00b0*/  LDCU.64 UR4, c[0x0][0x888] ;  /* 0x00011100ff0477ac */ /* 0x000e640008000a00 */
[----:B-1----:R-:W-:-:S04]  /*00c0*/  UISETP.NE.U32.AND UP0, UPT, UR4, URZ, UPT ;  /* 0x000000ff0400728c */ /* 0x002fc8000bf05070 */
[----:B------:R-:W-:-:S09]  /*00d0*/  UISETP.NE.AND.EX UP0, UPT, UR5, URZ, UPT, UP0 ;  /* 0x000000ff0500728c */ /* 0x000fd2000bf05300 */
[----:B------:R-:W-:Y:S05]  /*00e0*/  BRA.U !UP0, `(.L_x_1) ;  /* 0x0000000108147547 */ /* 0x000fea000b800000 */
[----:B------:R-:W1:Y:S01]  /*00f0*/  LDC.64 R72, c[0x0][0x888] ;  /* 0x00022200ff487b82 */ /* 0x000e620000000a00 */
[----:B------:R-:W1:Y:S02]  /*0100*/  LDCU.64 UR4, c[0x0][0x358] ;  /* 0x00006b00ff0477ac */ /* 0x000e640008000a00 */
[----:B-1----:R1:W5:Y:S01]  /*0110*/  LDG.E R72, desc[UR4][R72.64] ;  /* 0x0000000448487981 */ /* 0x002362000c1e1900 */
[----:B------:R-:W-:Y:S01]  /*0120*/  HFMA2 R145, -RZ, RZ, 0, 5.9604644775390625e-08 ;  /* 0x00000001ff917431 */ /* 0x000fe200000001ff */
[----:B------:R-:W-:Y:S05]  /*0130*/  BRA `(.L_x_0) ;  /* 0x00000000000c7947 */ /* 0x000fea0003800000 */
.L_x_1:
[----:B------:R-:W1:Y:S01]  /*0140*/  LDCU UR4, c[0x0][0x880] ;  /* 0x00011000ff0477ac */ /* 0x000e620008000800 */
[----:B------:R-:W-:Y:S01]  /*0150*/  HFMA2 R145, -RZ, RZ, 0, 5.9604644775390625e-08 ;  /* 0x00000001ff917431 */ /* 0x000fe200000001ff */
[----:B-1----:R-:W-:-:S07]  /*0160*/  MOV R72, UR4 ;  /* 0x0000000400487c02 */ /* 0x002fce0008000f00 */
.L_x_0:
[----:B------:R-:W2:Y:S02]  /*0170*/  LDCU.64 UR4, c[0x0][0x8b0] ;  /* 0x00011600ff0477ac */ /* 0x000ea40008000a00 */
[----:B--2---:R-:W-:-:S04]  /*0180*/  UISETP.NE.U32.AND UP0, UPT, UR4, URZ, UPT ;  /* 0x000000ff0400728c */ /* 0x004fc8000bf05070 */
[----:B------:R-:W-:-:S09]  /*0190*/  UISETP.NE.AND.EX UP0, UPT, UR5, URZ, UPT, UP0 ;  /* 0x000000ff0500728c */ /* 0x000fd2000bf05300 */
[----:B------:R-:W-:Y:S05]  /*01a0*/  BRA.U UP0, `(.L_x_2) ;  /* 0x0000000100287547 */ /* 0x000fea000b800000 */
[----:B------:R-:W2:Y:S02]  /*01b0*/  LDCU.64 UR4, c[0x0][0x8a8] ;  /* 0x00011500ff0477ac */ /* 0x000ea40008000a00 */
[----:B--2---:R-:W-:-:S04]  /*01c0*/  UISETP.NE.U32.AND UP0, UPT, UR4, URZ, UPT ;  /* 0x000000ff0400728c */ /* 0x004fc8000bf05070 */
[----:B------:R-:W-:-:S09]  /*01d0*/  UISETP.NE.AND.EX UP0, UPT, UR5, URZ, UPT, UP0 ;  /* 0x000000ff0500728c */ /* 0x000fd2000bf05300 */
[----:B------:R-:W-:Y:S05]  /*01e0*/  BRA.U !UP0, `(.L_x_3) ;  /* 0x0000000108107547 */ /* 0x000fea000b800000 */
[----:B------:R-:W2:Y:S01]  /*01f0*/  LDC.64 R70, c[0x0][0x8a8] ;  /* 0x00022a00ff467b82 */ /* 0x000ea20000000a00 */
[----:B------:R-:W2:Y:S02]  /*0200*/  LDCU.64 UR4, c[0x0][0x358] ;  /* 0x00006b00ff0477ac */ /* 0x000ea40008000a00 */
[----:B--2---:R2:W5:Y:S01]  /*0210*/  LDG.E R70, desc[UR4][R70.64] ;  /* 0x0000000446467981 */ /* 0x004562000c1e1900 */
[----:B------:R-:W-:Y:S05]  /*0220*/  BRA `(.L_x_2) ;  /* 0x0000000000087947 */ /* 0x000fea0003800000 */
.L_x_3:
[----:B------:R-:W2:Y:S02]  /*0230*/  LDCU UR4, c[0x0][0x8a0] ;  /* 0x00011400ff0477ac */ /* 0x000ea40008000800 */
[----:B--2---:R-:W-:Y:S02]  /*0240*/  MOV R70, UR4 ;  /* 0x0000000400467c02 */ /* 0x004fe40008000f00 */
.L_x_2:
[----:B------:R-:W-:Y:S01]  /*0250*/  IMAD.U32 R0, RZ, RZ, UR17 ;  /* 0x00000011ff007e24 */ /* 0x000fe2000f8e00ff */
[----:B------:R-:W-:Y:S04]  /*0260*/  BSSY.RECONVERGENT B0, `(.L_x_4) ;  /* 0x000000c000007945 */ /* 0x000fe80003800200 */
[C---:B------:R-:W-:Y:S02]  /*0270*/  ISETP.NE.OR P1, PT, R0.reuse, 0x1, !P3 ;  /* 0x000000010000780c */ /* 0x040fe40005f25670 */
[----:B------:R-:W-:-:S11]  /*0280*/  ISETP.NE.OR P0, PT, R0, 0x3, !P3 ;  /* 0x000000030000780c */ /* 0x000fd60005f05670 */
[----:B------:R-:W-:Y:S05]  /*0290*/  @P1 BRA `(.L_x_5) ;  /* 0x0000000000201947 */ /* 0x000fea0003800000 */
[----:B------:R-:W3:Y:S02]  /*02a0*/  LDCU.64 UR4, c[0x0][0x348] ;  /* 0x00006900ff0477ac */ /* 0x000ee40008000a00 */
[----:B---3--:R-:W-:Y:S02]  /*02b0*/  UIADD3 UR6, UP1, UPT, UR4, 0x80, URZ ;  /* 0x0000008004067890 */ /* 0x008fe4000ff3e0ff */
[----:B------:R-:W-:Y:S02]  /*02c0*/  UIADD3 UR4, UP0, UPT, UR4, 0x180, URZ ;  /* 0x0000018004047890 */ /* 0x000fe4000ff1e0ff */
[----:B------:R-:W-:Y:S02]  /*02d0*/  UIADD3.X UR7, UPT, UPT, URZ, UR5, URZ, UP1, !UPT ;  /* 0x00000005ff077290 */ /* 0x000fe40008ffe4ff */
[----:B------:R-:W-:-:S07]  /*02e0*/  UIADD3.X UR5, UPT, UPT, URZ, UR5, URZ, UP0, !UPT ;  /* 0x00000005ff057290 */ /* 0x000fce00087fe4ff */
[----:B------:R3:W-:Y:S02]  /*02f0*/  UTMACCTL.PF [UR6] ;  /* 0x00000000060079b9 */ /* 0x0007e40008040000 */
[----:B------:R3:W-:Y:S02]  /*0300*/  UTMACCTL.PF [UR4] ;  /* 0x00000000040079b9 */ /* 0x0007e40008040000 */
[----:B---3--:R-:W-:Y:S01]  /*0310*/  NOP ;  /* 0x0000000000007918 */ /* 0x008fe20000000000 */
.L_x_5:
[----:B------:R-:W-:Y:S05]  /*0320*/  BSYNC.RECONVERGENT B0 ;  /* 0x0000000000007941 */ /* 0x000fea0003800200 */
.L_x_4:
[----:B------:R-:W-:Y:S04]  /*0330*/  BSSY.RECONVERGENT B0, `(.L_x_6) ;  /* 0x000000a000007945 */ /* 0x000fe80003800200 */
        /* <DEDUP_REMOVED lines=9> */
.L_x_7:
[----:B------:R-:W-:Y:S05]  /*03d0*/  BSYNC.RECONVERGENT B0 ;  /* 0x0000000000007941 */ /* 0x000fea0003800200 */
.L_x_6:
[----:B------:R-:W3:Y:S01]  /*03e0*/  LDCU.64 UR4, c[0x0][0x888] ;  /* 0x00011100ff0477ac */ /* 0x000ee20008000a00 */
[----:B------:R-:W-:Y:S02]  /*03f0*/  UISETP.EQ.U32.AND UP1, UPT, UR8, URZ, UPT ;  /* 0x000000ff0800728c */ /* 0x000fe4000bf22070 */
[----:B------:R-:W-:Y:S02]  /*0400*/  UPLOP3.LUT UP3, UPT, UPT, UPT, UPT, 0x80, 0x8 ;  /* 0x000000000008789c */ /* 0x000fe40003f6f070 */
[----:B---3--:R-:W-:-:S04]  /*0410*/  UISETP.NE.U32.AND UP0, UPT, UR4, URZ, UPT ;  /* 0x000000ff0400728c */ /* 0x008fc8000bf05070 */
[----:B------:R-:W-:-:S04]  /*0420*/  UISETP.NE.AND.EX UP0, UPT, UR5, URZ, UPT, UP0 ;  /* 0x000000ff0500728c */ /* 0x000fc8000bf05300 */
[----:B------:R-:W-:-:S04]  /*0430*/  UISETP.EQ.OR.EX UP2, UPT, UR9, URZ, !UP0, UP1 ;  /* 0x000000ff0900728c */ /* 0x000fc8000c742710 */
[----:B------:R-:W-:-:S06]  /*0440*/  UP2UR UR4, UPR, URZ, 0x4 ;  /* 0x00000004ff047883 */ /* 0x000fcc0008000000 */
[----:B------:R-:W-:Y:S01]  /*0450*/  MOV R148, UR4 ;  /* 0x0000000400947c02 */ /* 0x000fe20008000f00 */
[----:B------:R-:W-:Y:S06]  /*0460*/  BRA.U !UP2, `(.L_x_8) ;  /* 0x000000010a207547 */ /* 0x000fec000b800000 */
[----:B-----5:R-:W-:Y:S01]  /*0470*/  R2UR UR5, R72 ;  /* 0x00000000480572ca */ /* 0x020fe200000e0000 */
[----:B------:R-:W-:Y:S02]  /*0480*/  UISETP.NE.U32.AND UP1, UPT, UR8, URZ, UPT ;  /* 0x000000ff0800728c */ /* 0x000fe4000bf25070 */
[----:B------:R-:W-:Y:S02]  /*0490*/  USEL UR4, URZ, 0xffffffff, UP0 ;  /* 0xffffffffff047887 */ /* 0x000fe40008000000 */
[----:B------:R-:W-:-:S08]  /*04a0*/  UISETP.NE.AND.EX UP1, UPT, UR9, URZ, UPT, UP1 ;  /* 0x000000ff0900728c */ /* 0x000fd0000bf25310 */
[----:B------:R-:W-:-:S04]  /*04b0*/  UISETP.NE.AND UP0, UPT, UR5, URZ, UPT ;  /* 0x000000ff0500728c */ /* 0x000fc8000bf05270 */
[----:B------:R-:W-:-:S04]  /*04c0*/  @!UP1 USEL UR4, URZ, 0xffffffff, UP0 ;  /* 0xffffffffff049887 */ /* 0x000fc80008000000 */
[----:B------:R-:W-:-:S04]  /*04d0*/  ULOP3.LUT UR4, UR4, 0x1, URZ, 0xc0, !UPT ;  /* 0x0000000104047892 */ /* 0x000fc8000f8ec0ff */
[----:B------:R-:W-:-:S11]  /*04e0*/  UISETP.NE.U32.AND UP3, UPT, UR4, 0x1, UPT ;  /* 0x000000010400788c */ /* 0x000fd6000bf65070 */
.L_x_8:
[----:B------:R-:W3:Y:S01]  /*04f0*/  SHFL.IDX PT, R2, R146, RZ, 0x1f ;  /* 0x00001fff92027589 */ /* 0x000ee200000e0000 */
[----:B------:R-:W-:-:S04]  /*0500*/  UISETP.NE.AND UP0, UPT, UR17, 0x2, UPT ;  /* 0x000000021100788c */ /* 0x000fc8000bf05270 */
[----:B------:R-:W-:Y:S01]  /*0510*/  USEL UR37, URZ, 0x1, UP0 ;  /* 0x00000001ff257887 */ /* 0x000fe20008000000 */
[----:B---3--:R-:W-:-:S13]  /*0520*/  ISETP.NE.AND P0, PT, R2, RZ, PT ;  /* 0x000000ff0200720c */ /* 0x008fda0003f05270 */
[----:B------:R-:W-:Y:S05]  /*0530*/  @P0 BRA `(.L_x_9) ;  /* 0x0000000000580947 */ /* 0x000fea0003800000 */
[----:B------:R-:W3:Y:S01]  /*0540*/  S2UR UR4, SR_CgaCtaId ;  /* 0x00000000000479c3 */ /* 0x000ee20000008800 */
[----:B------:R-:W-:Y:S01]  /*0550*/  UMOV UR5, 0x400 ;  /* 0x0000040000057882 */ /* 0x000fe20000000000 */
[----:B------:R-:W-:Y:S01]  /*0560*/  UMOV UR8, 0x1 ;  /* 0x0000000100087882 */ /* 0x000fe20000000000 */
[----:B------:R-:W-:Y:S01]  /*0570*/  UMOV UR6, 0x2 ;  /* 0x0000000200067882 */ /* 0x000fe20000000000 */
[----:B------:R-:W-:-:S04]  /*0580*/  UIADD3 UR8, UPT, UPT, -UR8, 0x100000, URZ ;  /* 0x0010000008087890 */ /* 0x000fc8000fffe1ff */
[----:B------:R-:W-:Y:S02]  /*0590*/  USHF.L.U32 UR9, UR8, 0xb, URZ ;  /* 0x0000000b08097899 */ /* 0x000fe400080006ff */
[----:B------:R-:W-:Y:S02]  /*05a0*/  USHF.L.U32 UR8, UR8, 0x1, URZ ;  /* 0x0000000108087899 */ /* 0x000fe400080006ff */
[----:B------:R-:W-:-:S04]  /*05b0*/  UIADD3 UR6, UPT, UPT, -UR6, 0x100000, URZ ;  /* 0x0010000006067890 */ /* 0x000fc8000fffe1ff */
[----:B------:R-:W-:Y:S02]  /*05c0*/  USHF.L.U32 UR7, UR6, 0xb, URZ ;  /* 0x0000000b06077899 */ /* 0x000fe400080006ff */
[----:B------:R-:W-:Y:S01]  /*05d0*/  USHF.L.U32 UR6, UR6, 0x1, URZ ;  /* 0x0000000106067899 */ /* 0x000fe200080006ff */
[----:B------:R-:W-:Y:S01]  /*05e0*/  ELECT P0, URZ, PT ;  /* 0x0000000000ff782f */ /* 0x000fe20003800000 */
[----:B---3--:R-:W-:Y:S01]  /*05f0*/  ULEA UR4, UR4, UR5, 0x18 ;  /* 0x0000000504047291 */ /* 0x008fe2000f8ec0ff */
[----:B------:R-:W3:Y:S11]  /*0600*/  FENCE.VIEW.ASYNC.S ;  /* 0x00000000000073c6 */ /* 0x000ef60000000000 */
[----:B---3--:R3:W4:Y:S01]  /*0610*/  SYNCS.EXCH.64 URZ, [UR4], UR8 ;  /* 0x0000000804ff75b2 */ /* 0x0087220008000100 */
[----:B------:R3:W1:Y:S01]  /*0620*/  SYNCS.EXCH.64 URZ, [UR4+0x20], UR6 ;  /* 0x0000200604ff75b2 */ /* 0x0006620008000100 */
[----:B------:R3:W1:Y:S01]  /*0630*/  SYNCS.EXCH.64 URZ, [UR4+0x8], UR8 ;  /* 0x0000080804ff75b2 */ /* 0x0006620008000100 */
[----:B------:R3:W1:Y:S01]  /*0640*/  SYNCS.EXCH.64 URZ, [UR4+0x28], UR6 ;  /* 0x0000280604ff75b2 */ /* 0x0006620008000100 */
[----:B------:R3:W1:Y:S01]  /*0650*/  SYNCS.EXCH.64 URZ, [UR4+0x10], UR8 ;  /* 0x0000100804ff75b2 */ /* 0x0006620008000100 */
[----:B------:R3:W1:Y:S01]  /*0660*/  SYNCS.EXCH.64 URZ, [UR4+0x30], UR6 ;  /* 0x0000300604ff75b2 */ /* 0x0006620008000100 */
[----:B------:R3:W1:Y:S01]  /*0670*/  SYNCS.EXCH.64 URZ, [UR4+0x18], UR8 ;  /* 0x0000180804ff75b2 */ /* 0x0006620008000100 */
[----:B------:R3:W1:Y:S01]  /*0680*/  SYNCS.EXCH.64 URZ, [UR4+0x38], UR6 ;  /* 0x0000380604ff75b2 */ /* 0x0006620008000100 */
[----:B------:R-:W-:Y:S01]  /*0690*/  NOP ;  /* 0x0000000000007918 */ /* 0x000fe20000000000 */
.L_x_9:
[----:B------:R-:W2:Y:S01]  /*06a0*/  SHFL.IDX PT, R2, R146, RZ, 0x1f ;  /* 0x00001fff92027589 */ /* 0x000ea200000e0000 */
[----:B------:R-:W-:Y:S01]  /*06b0*/  NOP ;  /* 0x0000000000007918 */ /* 0x000fe20000000000 */
[----:B--2---:R-:W-:-:S13]  /*06c0*/  ISETP.NE.AND P0, PT, R2, 0x1, PT ;  /* 0x000000010200780c */ /* 0x004fda0003f05270 */
[----:B------:R-:W-:Y:S05]  /*06d0*/  @P0 BRA `(.L_x_10) ;  /* 0x0000000000480947 */ /* 0x000fea0003800000 */
[----:B---3--:R-:W2:Y:S01]  /*06e0*/  S2UR UR4, SR_CgaCtaId ;  /* 0x00000000000479c3 */ /* 0x008ea20000008800 */
        /* <DEDUP_REMOVED lines=10> */
[----:B--2---:R-:W-:Y:S01]  /*0790*/  ULEA UR4, UR4, UR5, 0x18 ;  /* 0x0000000504047291 */ /* 0x004fe2000f8ec0ff */
[----:B------:R-:W2:Y:S11]  /*07a0*/  FENCE.VIEW.ASYNC.S ;  /* 0x00000000000073c6 */ /* 0x000eb60000000000 */
[----:B--2---:R2:W3:Y:S01]  /*07b0*/  SYNCS.EXCH.64 URZ, [UR4+0x40], UR8 ;  /* 0x0000400804ff75b2 */ /* 0x0044e20008000100 */
[----:B------:R2:W1:Y:S01]  /*07c0*/  SYNCS.EXCH.64 URZ, [UR4+0x50], UR6 ;  /* 0x0000500604ff75b2 */ /* 0x0004620008000100 */
[----:B------:R2:W1:Y:S01]  /*07d0*/  SYNCS.EXCH.64 URZ, [UR4+0x48], UR8 ;  /* 0x0000480804ff75b2 */ /* 0x0004620008000100 */
[----:B------:R2:W1:Y:S01]  /*07e0*/  SYNCS.EXCH.64 URZ, [UR4+0x58], UR6 ;  /* 0x0000580604ff75b2 */ /* 0x0004620008000100 */
[----:B------:R-:W-:Y:S01]  /*07f0*/  NOP ;  /* 0x0000000000007918 */ /* 0x000fe20000000000 */
.L_x_10:
[----:B------:R-:W4:Y:S01]  /*0800*/  SHFL.IDX PT, R2, R146, RZ, 0x1f ;  /* 0x00001fff92027589 */ /* 0x000f2200000e0000 */
[----:B------:R-:W-:Y:S01]  /*0810*/  NOP ;  /* 0x0000000000007918 */ /* 0x000fe20000000000 */
[----:B----4-:R-:W-:-:S13]  /*0820*/  ISETP.NE.AND P0, PT, R2, 0x3, PT ;  /* 0x000000030200780c */ /* 0x010fda0003f05270 */
[----:B------:R-:W-:Y:S05]  /*0830*/  @P0 BRA `(.L_x_11) ;  /* 0x0000000000300947 */ /* 0x000fea0003800000 */
[----:B--23--:R-:W2:Y:S01]  /*0840*/  S2UR UR6, SR_CgaCtaId ;  /* 0x00000000000679c3 */ /* 0x00cea20000008800 */
[----:B------:R-:W-:Y:S01]  /*0850*/  UMOV UR4, 0x400 ;  /* 0x0000040000047882 */ /* 0x000fe20000000000 */
[----:B------:R-:W-:Y:S01]  /*0860*/  UMOV UR5, 0x20 ;  /* 0x0000002000057882 */ /* 0x000fe20000000000 */
[----:B------:R-:W-:Y:S01]  /*0870*/  ELECT P0, URZ, PT ;  /* 0x0000000000ff782f */ /* 0x000fe20003800000 */
[----:B--2---:R-:W-:Y:S02]  /*0880*/  ULEA UR6, UR6, UR4, 0x18 ;  /* 0x0000000406067291 */ /* 0x004fe4000f8ec0ff */
[----:B------:R-:W-:-:S04]  /*0890*/  UIADD3 UR4, UPT, UPT, -UR5, 0x100000, URZ ;  /* 0x0010000005047890 */ /* 0x000fc8000fffe1ff */
[----:B------:R-:W-:Y:S02]  /*08a0*/  USHF.L.U32 UR5, UR4, 0xb, URZ ;  /* 0x0000000b04057899 */ /* 0x000fe400080006ff */
[----:B------:R-:W-:Y:S01]  /*08b0*/  USHF.L.U32 UR4, UR4, 0x1, URZ ;  /* 0x0000000104047899 */ /* 0x000fe200080006ff */
[----:B------:R-:W2:Y:S11]  /*08c0*/  FENCE.VIEW.ASYNC.S ;  /* 0x00000000000073c6 */ /* 0x000eb60000000000 */
[----:B--2---:R4:W2:Y:S01]  /*08d0*/  SYNCS.EXCH.64 URZ, [UR6+0x60], UR4 ;  /* 0x0000600406ff75b2 */ /* 0x0048a20008000100 */
[----:B------:R4:W3:Y:S02]  /*08e0*/  SYNCS.EXCH.64 URZ, [UR6+0x68], UR4 ;  /* 0x0000680406ff75b2 */ /* 0x0008e40008000100 */
[----:B----4-:R-:W-:Y:S01]  /*08f0*/  NOP ;  /* 0x0000000000007918 */ /* 0x010fe20000000000 */
.L_x_11:
[----:B------:R-:W4:Y:S01]  /*0900*/  SHFL.IDX PT, R2, R146, RZ, 0x1f ;  /* 0x00001fff92027589 */ /* 0x000f2200000e0000 */
[----:B------:R-:W-:Y:S01]  /*0910*/  NOP ;  /* 0x0000000000007918 */ /* 0x000fe20000000000 */
[----:B----4-:R-:W-:-:S13]  /*0920*/  ISETP.NE.AND P0, PT, R2, 0x4, PT ;  /* 0x000000040200780c */ /* 0x010fda0003f05270 */
[----:B------:R-:W-:Y:S05]  /*0930*/  @P0 BRA `(.L_x_12) ;  /* 0x00000000004c0947 */ /* 0x000fea0003800000 */
[----:B--23--:R-:W2:Y:S01]  /*0940*/  S2UR UR6, SR_CgaCtaId ;  /* 0x00000000000679c3 */ /* 0x00cea20000008800 */
[----:B------:R-:W-:Y:S01]  /*0950*/  UMOV UR4, 0x1e0 ;  /* 0x000001e000047882 */ /* 0x000fe20000000000 */
[----:B------:R-:W-:Y:S01]  /*0960*/  UMOV UR5, 0x400 ;  /* 0x0000040000057882 */ /* 0x000fe20000000000 */
[----:B------:R-:W-:Y:S01]  /*0970*/  USEL UR4, UR4, 0x1a0, UP3 ;  /* 0x000001a004047887 */ /* 0x000fe20009800000 */
[----:B------:R-:W-:Y:S01]  /*0980*/  UMOV UR8, 0x1 ;  /* 0x0000000100087882 */ /* 0x000fe20000000000 */
[----:B------:R-:W-:Y:S01]  /*0990*/  ELECT P0, URZ, PT ;  /* 0x0000000000ff782f */ /* 0x000fe20003800000 */
[----:B------:R-:W-:-:S04]  /*09a0*/  UIADD3 UR8, UPT, UPT, -UR8, 0x100000, URZ ;  /* 0x0010000008087890 */ /* 0x000fc8000fffe1ff */
[----:B------:R-:W-:Y:S02]  /*09b0*/  USHF.L.U32 UR9, UR8, 0xb, URZ ;  /* 0x0000000b08097899 */ /* 0x000fe400080006ff */
[----:B------:R-:W-:Y:S02]  /*09c0*/  USHF.L.U32 UR8, UR8, 0x1, URZ ;  /* 0x0000000108087899 */ /* 0x000fe400080006ff */
[----:B--2---:R-:W-:Y:S02]  /*09d0*/  ULEA UR6, UR6, UR5, 0x18 ;  /* 0x0000000506067291 */ /* 0x004fe4000f8ec0ff */
[----:B------:R-:W-:-:S04]  /*09e0*/  UIADD3 UR4, UPT, UPT, -UR4, 0x100000, URZ ;  /* 0x0010000004047890 */ /* 0x000fc8000fffe1ff */
[----:B------:R-:W-:Y:S02]  /*09f0*/  USHF.L.U32 UR5, UR4, 0xb, URZ ;  /* 0x0000000b04057899 */ /* 0x000fe400080006ff */
[----:B------:R-:W-:Y:S01]  /*0a00*/  USHF.L.U32 UR4, UR4, 0x1, URZ ;  /* 0x0000000104047899 */ /* 0x000fe200080006ff */
[----:B------:R-:W2:Y:S03]  /*0a10*/  FENCE.VIEW.ASYNC.S ;  /* 0x00000000000073c6 */ /* 0x000ea60000000000 */
[----:B--2---:R4:W2:Y:S08]  /*0a20*/  SYNCS.EXCH.64 URZ, [UR6+0x70], UR8 ;  /* 0x0000700806ff75b2 */ /* 0x0048b00008000100 */
[----:B------:R4:W3:Y:S01]  /*0a30*/  SYNCS.EXCH.64 URZ, [UR6+0x80], UR4 ;  /* 0x0000800406ff75b2 */ /* 0x0008e20008000100 */
[----:B------:R4:W1:Y:S01]  /*0a40*/  SYNCS.EXCH.64 URZ, [UR6+0x78], UR8 ;  /* 0x0000780806ff75b2 */ /* 0x0008620008000100 */
[----:B------:R4:W1:Y:S02]  /*0a50*/  SYNCS.EXCH.64 URZ, [UR6+0x88], UR4 ;  /* 0x0000880406ff75b2 */ /* 0x0008640008000100 */
[----:B----4-:R-:W-:Y:S01]  /*0a60*/  NOP ;  /* 0x0000000000007918 */ /* 0x010fe20000000000 */
.L_x_12:
[----:B------:R-:W4:Y:S01]  /*0a70*/  SHFL.IDX PT, R2, R146, RZ, 0x1f ;  /* 0x00001fff92027589 */ /* 0x000f2200000e0000 */
[----:B------:R-:W-:Y:S01]  /*0a80*/  NOP ;  /* 0x0000000000007918 */ /* 0x000fe20000000000 */
[----:B----4-:R-:W-:-:S13]  /*0a90*/  ISETP.NE.AND P0, PT, R2, 0x5, PT ;  /* 0x000000050200780c */ /* 0x010fda0003f05270 */
[----:B------:R-:W-:Y:S05]  /*0aa0*/  @P0 BRA `(.L_x_13) ;  /* 0x0000000000580947 */ /* 0x000fea0003800000 */
[----:B--23--:R-:W2:Y:S01]  /*0ab0*/  S2UR UR4, SR_CgaCtaId ;  /* 0x00000000000479c3 */ /* 0x00cea20000008800 */
        /* <DEDUP_REMOVED lines=12> */
[----:B--2---:R4:W2:Y:S01]  /*0b80*/  SYNCS.EXCH.64 URZ, [UR4+0x90], UR8 ;  /* 0x0000900804ff75b2 */ /* 0x0048a20008000100 */
[----:B------:R4:W3:Y:S01]  /*0b90*/  SYNCS.EXCH.64 URZ, [UR4+0xb0], UR6 ;  /* 0x0000b00604ff75b2 */ /* 0x0008e20008000100 */
[----:B------:R4:W1:Y:S01]  /*0ba0*/  SYNCS.EXCH.64 URZ, [UR4+0x98], UR8 ;  /* 0x0000980804ff75b2 */ /* 0x0008620008000100 */
[----:B------:R4:W1:Y:S01]  /*0bb0*/  SYNCS.EXCH.64 URZ, [UR4+0xb8], UR6 ;  /* 0x0000b80604ff75b2 */ /* 0x0008620008000100 */
[----:B------:R4:W1:Y:S01]  /*0bc0*/  SYNCS.EXCH.64 URZ, [UR4+0xa0], UR8 ;  /* 0x0000a00804ff75b2 */ /* 0x0008620008000100 */
[----:B------:R4:W1:Y:S01]  /*0bd0*/  SYNCS.EXCH.64 URZ, [UR4+0xc0], UR6 ;  /* 0x0000c00604ff75b2 */ /* 0x0008620008000100 */
[----:B------:R4:W1:Y:S01]  /*0be0*/  SYNCS.EXCH.64 URZ, [UR4+0xa8], UR8 ;  /* 0x0000a80804ff75b2 */ /* 0x0008620008000100 */
[----:B------:R4:W1:Y:S02]  /*0bf0*/  SYNCS.EXCH.64 URZ, [UR4+0xc8], UR6 ;  /* 0x0000c80604ff75b2 */ /* 0x0008640008000100 */
[----:B----4-:R-:W-:Y:S01]  /*0c00*/  NOP ;  /* 0x0000000000007918 */ /* 0x010fe20000000000 */
.L_x_13:
[----:B------:R-:W4:Y:S01]  /*0c10*/  SHFL.IDX PT, R2, R146, RZ, 0x1f ;  /* 0x00001fff92027589 */ /* 0x000f2200000e0000 */
[----:B------:R-:W1:Y:S01]  /*0c20*/  S2UR UR45, SR_CgaCtaId ;  /* 0x00000000002d79c3 */ /* 0x000e620000008800 */
[----:B------:R-:W-:Y:S01]  /*0c30*/  NOP ;  /* 0x0000000000007918 */ /* 0x000fe20000000000 */
[----:B----4-:R-:W-:-:S13]  /*0c40*/  ISETP.NE.AND P0, PT, R2, 0x3, PT ;  /* 0x000000030200780c */ /* 0x010fda0003f05270 */
[----:B-1----:R-:W-:Y:S05]  /*0c50*/  @P0 BRA `(.L_x_14) ;  /* 0x0000000000340947 */ /* 0x002fea0003800000 */
[----:B--23--:R-:W-:Y:S01]  /*0c60*/  UMOV UR4, 0x400 ;  /* 0x0000040000047882 */ /* 0x00cfe20000000000 */
[----:B------:R-:W-:Y:S01]  /*0c70*/  UMOV UR6, 0x20 ;  /* 0x0000002000067882 */ /* 0x000fe20000000000 */
[----:B------:R-:W-:Y:S02]  /*0c80*/  ULEA UR4, UR45, UR4, 0x18 ;  /* 0x000000042d047291 */ /* 0x000fe4000f8ec0ff */
[----:B------:R-:W-:-:S04]  /*0c90*/  UIADD3 UR6, UPT, UPT, -UR6, 0x100000, URZ ;  /* 0x0010000006067890 */ /* 0x000fc8000fffe1ff */
[----:B------:R-:W-:Y:S02]  /*0ca0*/  USHF.L.U32 UR7, UR6, 0xb, URZ ;  /* 0x0000000b06077899 */ /* 0x000fe400080006ff */
[----:B------:R-:W-:Y:S01]  /*0cb0*/  USHF.L.U32 UR6, UR6, 0x1, URZ ;  /* 0x0000000106067899 */ /* 0x000fe200080006ff */
[----:B------:R-:W-:Y:S01]  /*0cc0*/  ELECT P0, URZ, PT ;  /* 0x0000000000ff782f */ /* 0x000fe20003800000 */
[----:B------:R-:W1:Y:S10]  /*0cd0*/  FENCE.VIEW.ASYNC.S ;  /* 0x00000000000073c6 */ /* 0x000e740000000000 */
[----:B-1----:R1:W4:Y:S01]  /*0ce0*/  SYNCS.EXCH.64 URZ, [UR4+0xd0], UR6 ;  /* 0x0000d00604ff75b2 */ /* 0x0023220008000100 */
[----:B------:R1:W2:Y:S01]  /*0cf0*/  SYNCS.EXCH.64 URZ, [UR4+0xe0], UR6 ;  /* 0x0000e00604ff75b2 */ /* 0x0002a20008000100 */
[----:B------:R1:W3:Y:S01]  /*0d00*/  SYNCS.EXCH.64 URZ, [UR4+0xd8], UR6 ;  /* 0x0000d80604ff75b2 */ /* 0x0002e20008000100 */
[----:B------:R1:W1:Y:S01]  /*0d10*/  SYNCS.EXCH.64 URZ, [UR4+0xe8], UR6 ;  /* 0x0000e80604ff75b2 */ /* 0x0002620008000100 */
[----:B------:R-:W-:Y:S01]  /*0d20*/  NOP ;  /* 0x0000000000007918 */ /* 0x000fe20000000000 */
.L_x_14:
[----:B-123--:R-:W1:Y:S01]  /*0d30*/  LDCU UR4, c[0x0][0x36c] ;  /* 0x00006d80ff0477ac */ /* 0x00ee620008000800 */
[----:B------:R-:W-:Y:S01]  /*0d40*/  ISETP.NE.OR P3, PT, R0, 0x2, !P3 ;  /* 0x000000020000780c */ /* 0x000fe20005f65670 */
[----:B------:R-:W-:Y:S01]  /*0d50*/  NOP ;  /* 0x0000000000007918 */ /* 0x000fe20000000000 */
[----:B------:R-:W-:Y:S01]  /*0d60*/  LOP3.LUT R0, R158, 0x1f, RZ, 0xc0, !PT ;  /* 0x0000001f9e007812 */ /* 0x000fe200078ec0ff */
[----:B------:R-:W-:Y:S02]  /*0d70*/  UISETP.NE.AND UP4, UPT, UR17, URZ, UPT ;  /* 0x000000ff1100728c */ /* 0x000fe4000bf85270 */
[----:B-1----:R-:W-:-:S09]  /*0d80*/  UISETP.EQ.U32.AND UP5, UPT, UR4, 0x1, UPT ;  /* 0x000000010400788c */ /* 0x002fd2000bfa2070 */
[----:B------:R-:W-:Y:S05]  /*0d90*/  BRA.U !UP5, `(.L_x_15) ;  /* 0x000000010d087547 */ /* 0x000fea000b800000 */
[----:B----4-:R-:W-:Y:S01]  /*0da0*/  UCGABAR_ARV ;  /* 0x00000000000079c7 */ /* 0x010fe20008000000 */
[----:B------:R-:W-:Y:S05]  /*0db0*/  BRA `(.L_x_16) ;  /* 0x0000000000047947 */ /* 0x000fea0003800000 */
.L_x_15:
[----:B----4-:R-:W-:Y:S01]  /*0dc0*/  NOP ;  /* 0x0000000000007918 */ /* 0x010fe20000000000 */
.L_x_16:
[----:B------:R-:W1:Y:S01]  /*0dd0*/  S2UR UR7, SR_CTAID.X ;  /* 0x00000000000779c3 */ /* 0x000e620000002500 */
[----:B------:R-:W-:-:S05]  /*0de0*/  CS2R.32 R147, SR_CgaSize ;  /* 0x0000000000937805 */ /* 0x000fca0000008a00 */
[----:B------:R-:W-:-:S05]  /*0df0*/  IMAD R147, R147, -0xa0, RZ ;  /* 0xffffff6093937824 */ /* 0x000fca00078e02ff */
[----:B------:R-:W-:-:S14]  /*0e00*/  R2UR UR5, R147 ;  /* 0x00000000930572ca */ /* 0x000fdc00000e0000 */
[----:B------:R-:W2:Y:S01]  /*0e10*/  LDCU UR5, c[0x0][UR5+0x2b0] ;  /* 0x00005600050577ac */ /* 0x000ea20008000800 */
[----:B------:R-:W-:-:S05]  /*0e20*/  CS2R.32 R147, SR_CgaSize ;  /* 0x0000000000937805 */ /* 0x000fca0000008a00 */
[----:B------:R-:W-:-:S05]  /*0e30*/  IMAD R147, R147, -0xa0, RZ ;  /* 0xffffff6093937824 */ /* 0x000fca00078e02ff */
[----:B------:R-:W-:-:S14]  /*0e40*/  R2UR UR4, R147 ;  /* 0x00000000930472ca */ /* 0x000fdc00000e0000 */
[----:B------:R-:W3:Y:S01]  /*0e50*/  LDCU UR4, c[0x0][UR4+0x2b4] ;  /* 0x00005680040477ac */ /* 0x000ee20008000800 */
[----:B------:R-:W4:Y:S01]  /*0e60*/  S2UR UR8, SR_CTAID.Y ;  /* 0x00000000000879c3 */ /* 0x000f220000002600 */
[----:B------:R-:W-:-:S05]  /*0e70*/  CS2R.32 R147, SR_CgaSize ;  /* 0x0000000000937805 */ /* 0x000fca0000008a00 */
[----:B------:R-:W-:-:S05]  /*0e80*/  IMAD R147, R147, -0xa0, RZ ;  /* 0xffffff6093937824 */ /* 0x000fca00078e02ff */
[----:B------:R-:W-:-:S14]  /*0e90*/  R2UR UR9, R147 ;  /* 0x00000000930972ca */ /* 0x000fdc00000e0000 */
[----:B------:R-:W3:Y:S01]  /*0ea0*/  LDCU UR9, c[0x0][UR9+0x2a0] ;  /* 0x00005400090977ac */ /* 0x000ee20008000800 */
[----:B------:R-:W3:Y:S01]  /*0eb0*/  LDCU UR21, c[0x0][0xb24] ;  /* 0x00016480ff1577ac */ /* 0x000ee20008000800 */
[----:B------:R-:W1:Y:S01]  /*0ec0*/  S2UR UR36, SR_CTAID.Z ;  /* 0x00000000002479c3 */ /* 0x000e620000002700 */
[----:B------:R-:W-:-:S05]  /*0ed0*/  CS2R.32 R147, SR_CgaSize ;  /* 0x0000000000937805 */ /* 0x000fca0000008a00 */
[----:B------:R-:W-:-:S05]  /*0ee0*/  IMAD R147, R147, -0xa0, RZ ;  /* 0xffffff6093937824 */ /* 0x000fca00078e02ff */
[----:B------:R-:W-:-:S14]  /*0ef0*/  R2UR UR63, R147 ;  /* 0x00000000933f72ca */ /* 0x000fdc00000e0000 */
[----:B------:R-:W3:Y:S01]  /*0f00*/  LDCU UR63, c[0x0][UR63+0x2a4] ;  /* 0x000054803f3f77ac */ /* 0x000ee20008000800 */
[----:B------:R-:W3:Y:S01]  /*0f10*/  LDCU UR42, c[0x0][0xb24] ;  /* 0x00016480ff2a77ac */ /* 0x000ee20008000800 */
[----:B-1----:R-:W-:Y:S01]  /*0f20*/  I2FP.F32.U32 R3, UR7 ;  /* 0x0000000700037c45 */ /* 0x002fe20008201000 */
[----:B------:R-:W1:Y:S04]  /*0f30*/  LDCU UR28, c[0x0][0xb30] ;  /* 0x00016600ff1c77ac */ /* 0x000e680008000800 */
[----:B--2---:R-:W-:Y:S01]  /*0f40*/  FMUL R3, R3, UR5 ;  /* 0x0000000503037c20 */ /* 0x004fe20008400000 */
[----:B------:R-:W-:Y:S01]  /*0f50*/  USHF.L.U32 UR26, UR45, 0xb, URZ ;  /* 0x0000000b2d1a7899 */ /* 0x000fe200080006ff */
[----:B----4-:R-:W-:Y:S01]  /*0f60*/  I2FP.F32.U32 R2, UR8 ;  /* 0x0000000800027c45 */ /* 0x010fe20008201000 */
[----:B---3--:R-:W-:-:S03]  /*0f70*/  UISETP.GE.AND UP2, UPT, UR21, 0x1, UPT ;  /* 0x000000011500788c */ /* 0x008fc6000bf46270 */
[----:B------:R-:W2:Y:S01]  /*0f80*/  F2I.U32.TRUNC.NTZ R3, R3 ;  /* 0x0000000300037305 */ /* 0x000ea2000020f000 */
[----:B------:R-:W-:Y:S01]  /*0f90*/  UMOV UR16, UR7 ;  /* 0x0000000700107c82 */ /* 0x000fe20008000000 */
[----:B------:R-:W-:Y:S01]  /*0fa0*/  FMUL R2, R2, UR4 ;  /* 0x0000000402027c20 */ /* 0x000fe20008400000 */
[----:B------:R-:W-:-:S05]  /*0fb0*/  UMOV UR20, UR8 ;  /* 0x0000000800147c82 */ /* 0x000fca0008000000 */
[----:B------:R-:W3:Y:S01]  /*0fc0*/  F2I.U32.TRUNC.NTZ R2, R2 ;  /* 0x0000000200027305 */ /* 0x000ee2000020f000 */
[----:B--2---:R-:W-:Y:S02]  /*0fd0*/  R2UR UR4, R3 ;  /* 0x00000000030472ca */ /* 0x004fe400000e0000 */
[----:B---3--:R-:W-:Y:S02]  /*0fe0*/  R2UR UR6, R2 ;  /* 0x00000000020672ca */ /* 0x008fe400000e0000 */
[----:B------:R-:W-:-:S09]  /*0ff0*/  PRMT R2, RZ, 0x7610, R2 ;  /* 0x00007610ff027816 */ /* 0x000fd20000000002 */
[----:B------:R-:W-:-:S04]  /*1000*/  UIADD3 UR5, UPT, UPT, -UR4, URZ, URZ ;  /* 0x000000ff04057290 */ /* 0x000fc8000fffe1ff */
[----:B------:R-:W-:Y:S02]  /*1010*/  UIMAD UR5, UR9, UR5, UR7 ;  /* 0x00000005090572a4 */ /* 0x000fe4000f8e0207 */
[----:B------:R-:W-:-:S04]  /*1020*/  UIADD3 UR4, UPT, UPT, -UR6, URZ, URZ ;  /* 0x000000ff06047290 */ /* 0x000fc8000fffe1ff */
[----:B------:R-:W-:Y:S01]  /*1030*/  IMAD.U32 R147, RZ, RZ, UR5 ;  /* 0x00000005ff937e24 */ /* 0x000fe2000f8e00ff */
[----:B------:R-:W-:Y:S01]  /*1040*/  UIMAD UR63, UR63, UR4, UR8 ;  /* 0x000000043f3f72a4 */ /* 0x000fe2000f8e0208 */
[----:B-1----:R-:W-:Y:S11]  /*1050*/  BRA.U UP4, `(.L_x_17) ;  /* 0x0000000104287547 */ /* 0x002ff6000b800000 */
[----:B------:R-:W-:Y:S01]  /*1060*/  R2UR UR4, R147 ;  /* 0x00000000930472ca */ /* 0x000fe200000e0000 */
[----:B------:R-:W-:Y:S02]  /*1070*/  UISETP.NE.AND UP0, UPT, UR63, URZ, UPT ;  /* 0x000000ff3f00728c */ /* 0x000fe4000bf05270 */
[----:B------:R-:W-:-:S10]  /*1080*/  UISETP.NE.AND UP1, UPT, UR63, 0x1, UPT ;  /* 0x000000013f00788c */ /* 0x000fd4000bf25270 */
[----:B------:R-:W-:-:S04]  /*1090*/  UISETP.EQ.OR UP0, UPT, UR4, URZ, !UP0 ;  /* 0x000000ff0400728c */ /* 0x000fc8000c702670 */
[----:B------:R-:W-:Y:S02]  /*10a0*/  USEL UR5, URZ, 0x1, !UP0 ;  /* 0x00000001ff057887 */ /* 0x000fe4000c000000 */
[----:B------:R-:W-:Y:S02]  /*10b0*/  UISETP.NE.AND UP0, UPT, UR4, URZ, UPT ;  /* 0x000000ff0400728c */ /* 0x000fe4000bf05270 */
[----:B------:R-:W-:-:S04]  /*10c0*/  USEL UR4, URZ, 0x2, UP1 ;  /* 0x00000002ff047887 */ /* 0x000fc80008800000 */
[----:B------:R-:W-:-:S04]  /*10d0*/  USEL UR4, UR4, 0x2, UP0 ;  /* 0x0000000204047887 */ /* 0x000fc80008000000 */
[----:B------:R-:W-:-:S06]  /*10e0*/  UIADD3 UR4, UPT, UPT, UR5, UR4, URZ ;  /* 0x0000000405047290 */ /* 0x000fcc000fffe0ff */
[----:B------:R-:W-:Y:S02]  /*10f0*/  MOV R2, UR4 ;  /* 0x0000000400027c02 */ /* 0x000fe40008000f00 */
.L_x_17:
[----:B------:R-:W-:Y:S05]  /*1100*/  BRA.U !UP2, `(.L_x_18) ;  /* 0x000000010ad47547 */ /* 0x000fea000b800000 */
[----:B------:R-:W1:Y:S01]  /*1110*/  LDCU.128 UR12, c[0x0][0xb10] ;  /* 0x00016200ff0c77ac */ /* 0x000e620008000c00 */
[----:B------:R-:W2:Y:S01]  /*1120*/  LDCU UR6, c[0x0][0x370] ;  /* 0x00006e00ff0677ac */ /* 0x000ea20008000800 */
[----:B------:R-:W3:Y:S01]  /*1130*/  LDCU UR5, c[0x0][0x374] ;  /* 0x00006e80ff0577ac */ /* 0x000ee20008000800 */
[----:B------:R-:W4:Y:S01]  /*1140*/  LDCU UR27, c[0x0][0xb0c] ;  /* 0x00016180ff1b77ac */ /* 0x000f220008000800 */
[----:B------:R-:W4:Y:S01]  /*1150*/  LDCU UR4, c[0x0][0xb20] ;  /* 0x00016400ff0477ac */ /* 0x000f220008000800 */
[----:B------:R-:W4:Y:S01]  /*1160*/  LDCU.64 UR8, c[0x0][0xb28] ;  /* 0x00016500ff0877ac */ /* 0x000f220008000a00 */
[----:B-1----:R-:W-:Y:S02]  /*1170*/  UISETP.NE.AND UP0, UPT, UR14, 0x1, UPT ;  /* 0x000000010e00788c */ /* 0x002fe4000bf05270 */
[----:B---3--:R-:W-:Y:S02]  /*1180*/  UIMAD.WIDE.U32 UR10, UR5, UR15, URZ ;  /* 0x0000000f050a72a5 */ /* 0x008fe4000f8e00ff */
[----:B--2---:R-:W-:-:S02]  /*1190*/  UIMAD.WIDE.U32 UR22, UR6, UR12, URZ ;  /* 0x0000000c061672a5 */ /* 0x004fc4000f8e00ff */
[----:B----4-:R-:W-:Y:S02]  /*11a0*/  UISETP.NE.AND UP1, UPT, UR27, 0x1, UPT ;  /* 0x000000011b00788c */ /* 0x010fe4000bf25270 */
[----:B------:R-:W-:Y:S01]  /*11b0*/  UISETP.NE.AND UP2, UPT, UR21, 0x1, UPT ;  /* 0x000000011500788c */ /* 0x000fe2000bf45270 */
[----:B------:R-:W-:Y:S02]  /*11c0*/  UMOV UR10, UR11 ;  /* 0x0000000b000a7c82 */ /* 0x000fe40008000000 */
[----:B------:R-:W-:Y:S01]  /*11d0*/  UMOV UR22, UR23 ;  /* 0x0000001700167c82 */ /* 0x000fe20008000000 */
[----:B------:R-:W-:Y:S02]  /*11e0*/  @UP0 USHF.R.U32.HI UR5, URZ, UR4, UR10 ;  /* 0x00000004ff050299 */ /* 0x000fe4000801160a */
[----:B------:R-:W-:Y:S02]  /*11f0*/  UIMAD.WIDE.U32 UR24, UR20, UR15, URZ ;  /* 0x0000000f141872a5 */ /* 0x000fe4000f8e00ff */
[----:B------:R-:W-:-:S02]  /*1200*/  UIMAD.WIDE.U32 UR10, UR5, UR8, URZ ;  /* 0x00000008050a72a5 */ /* 0x000fc4000f8e00ff */
[----:B------:R-:W-:Y:S02]  /*1210*/  @UP1 USHF.R.U32.HI UR6, URZ, UR13, UR22 ;  /* 0x0000000dff061299 */ /* 0x000fe40008011616 */
[----:B------:R-:W-:Y:S02]  /*1220*/  UIMAD.WIDE.U32 UR18, UR16, UR12, URZ ;  /* 0x0000000c101272a5 */ /* 0x000fe4000f8e00ff */
[----:B------:R-:W-:Y:S01]  /*1230*/  UIMAD.WIDE.U32 UR22, UR6, UR8, URZ ;  /* 0x00000008061672a5 */ /* 0x000fe2000f8e00ff */
[----:B------:R-:W-:Y:S01]  /*1240*/  UMOV UR24, UR25 ;  /* 0x0000001900187c82 */ /* 0x000fe20008000000 */
[----:B------:R-:W-:Y:S01]  /*1250*/  UMOV UR10, UR11 ;  /* 0x0000000b000a7c82 */ /* 0x000fe20008000000 */
[----:B------:R-:W-:Y:S02]  /*1260*/  USHF.R.U32.HI UR24, URZ, UR4, UR24 ;  /* 0x00000004ff187299 */ /* 0x000fe40008011618 */
[----:B------:R-:W-:Y:S02]  /*1270*/  @UP2 USHF.R.U32.HI UR5, URZ, UR9, UR10 ;  /* 0x00000009ff052299 */ /* 0x000fe4000801160a */
[----:B------:R-:W-:Y:S01]  /*1280*/  UMOV UR7, UR23 ;  /* 0x0000001700077c82 */ /* 0x000fe20008000000 */
[----:B------:R-:W-:Y:S01]  /*1290*/  UMOV UR18, UR19 ;  /* 0x0000001300127c82 */ /* 0x000fe20008000000 */
[----:B------:R-:W-:-:S02]  /*12a0*/  @UP2 USHF.R.U32.HI UR6, URZ, UR9, UR7 ;  /* 0x00000009ff062299 */ /* 0x000fc40008011607 */
[----:B------:R-:W-:Y:S02]  /*12b0*/  USHF.R.U32.HI UR13, URZ, UR13, UR18 ;  /* 0x0000000dff0d7299 */ /* 0x000fe40008011612 */
[----:B------:R-:W-:Y:S02]  /*12c0*/  USEL UR4, UR20, UR24, !UP0 ;  /* 0x0000001814047287 */ /* 0x000fe4000c000000 */
[----:B------:R-:W-:Y:S02]  /*12d0*/  UIMAD UR7, UR5, UR21, URZ ;  /* 0x00000015050772a4 */ /* 0x000fe4000f8e02ff */
[----:B------:R-:W-:Y:S02]  /*12e0*/  USEL UR5, UR16, UR13, !UP1 ;  /* 0x0000000d10057287 */ /* 0x000fe4000c800000 */
[----:B------:R-:W-:Y:S02]  /*12f0*/  UIMAD UR12, UR6, UR21, URZ ;  /* 0x00000015060c72a4 */ /* 0x000fe4000f8e02ff */
[----:B------:R-:W-:-:S02]  /*1300*/  UISETP.GE.AND UP0, UPT, UR4, UR7, UPT ;  /* 0x000000070400728c */ /* 0x000fc4000bf06270 */
[----:B------:R-:W-:Y:S02]  /*1310*/  UIMAD.WIDE.U32 UR10, UR4, UR8, URZ ;  /* 0x00000008040a72a5 */ /* 0x000fe4000f8e00ff */
[----:B------:R-:W-:Y:S02]  /*1320*/  UISETP.GE.OR UP0, UPT, UR5, UR12, UP0 ;  /* 0x0000000c0500728c */ /* 0x000fe40008706670 */
[----:B------:R-:W-:Y:S02]  /*1330*/  UIMAD.WIDE.U32 UR12, UR5, UR8, URZ ;  /* 0x00000008050c72a5 */ /* 0x000fe4000f8e00ff */
[----:B------:R-:W-:Y:S01]  /*1340*/  UIADD3 UR10, UPT, UPT, -UR4, URZ, URZ ;  /* 0x000000ff040a7290 */ /* 0x000fe2000fffe1ff */
[----:B------:R-:W-:Y:S01]  /*1350*/  UMOV UR8, UR11 ;  /* 0x0000000b00087c82 */ /* 0x000fe20008000000 */
[----:B------:R-:W-:Y:S02]  /*1360*/  UIADD3 UR11, UPT, UPT, -UR5, URZ, URZ ;  /* 0x000000ff050b7290 */ /* 0x000fe4000fffe1ff */
[----:B------:R-:W-:-:S03]  /*1370*/  USHF.R.U32.HI UR8, URZ, UR9, UR8 ;  /* 0x00000009ff087299 */ /* 0x000fc60008011608 */
[----:B------:R-:W-:Y:S01]  /*1380*/  @!UP0 UMOV UR7, UR13 ;  /* 0x0000000d00078c82 */ /* 0x000fe20008000000 */
[----:B------:R-:W-:Y:S02]  /*1390*/  UIMAD UR20, UR14, UR10, UR20 ;  /* 0x0000000a0e1472a4 */ /* 0x000fe4000f8e0214 */
[----:B------:R-:W-:Y:S02]  /*13a0*/  USEL UR8, UR4, UR8, !UP2 ;  /* 0x0000000804087287 */ /* 0x000fe4000d000000 */
[----:B------:R-:W-:Y:S02]  /*13b0*/  @!UP0 USHF.R.U32.HI UR7, URZ, UR9, UR7 ;  /* 0x00000009ff078299 */ /* 0x000fe40008011607 */
[----:B------:R-:W-:Y:S02]  /*13c0*/  UIADD3 UR9, UPT, UPT, -UR8, URZ, URZ ;  /* 0x000000ff08097290 */ /* 0x000fe4000fffe1ff */
[----:B------:R-:W-:Y:S02]  /*13d0*/  @!UP0 USEL UR7, UR5, UR7, !UP2 ;  /* 0x0000000705078287 */ /* 0x000fe4000d000000 */
[----:B------:R-:W-:-:S02]  /*13e0*/  UIMAD UR9, UR21, UR9, UR4 ;  /* 0x00000009150972a4 */ /* 0x000fc4000f8e0204 */
[----:B------:R-:W-:Y:S02]  /*13f0*/  @!UP0 UIADD3 UR8, UPT, UPT, UR8, -UR7, URZ ;  /* 0x8000000708088290 */ /* 0x000fe4000fffe0ff */
[----:B------:R-:W-:Y:S02]  /*1400*/  @!UP0 UIMAD UR6, UR9, UR6, UR7 ;  /* 0x00000006090682a4 */ /* 0x000fe4000f8e0207 */
[----:B------:R-:W-:Y:S02]  /*1410*/  @!UP0 UIMAD UR4, UR8, UR21, UR5 ;  /* 0x00000015080482a4 */ /* 0x000fe4000f8e0205 */
[----:B------:R-:W-:Y:S02]  /*1420*/  UIMAD UR16, UR27, UR11, UR16 ;  /* 0x0000000b1b1072a4 */ /* 0x000fe4000f8e0210 */
[----:B------:R-:W-:Y:S01]  /*1430*/  UIMAD UR20, UR4, UR14, UR20 ;  /* 0x0000000e041472a4 */ /* 0x000fe2000f8e0214 */
[----:B------:R-:W-:Y:S02]  /*1440*/  @!UP0 UMOV UR5, UR6 ;  /* 0x0000000600058c82 */ /* 0x000fe40008000000 */
[----:B------:R-:W-:-:S12]  /*1450*/  UIMAD UR16, UR5, UR27, UR16 ;  /* 0x0000001b051072a4 */ /* 0x000fd8000f8e0210 */
.L_x_18:
[----:B------:R-:W-:Y:S02]  /*1460*/  UISETP.NE.AND UP1, UPT, UR28, 0x1, UPT ;  /* 0x000000011c00788c */ /* 0x000fe4000bf25270 */
[----:B------:R-:W-:Y:S02]  /*1470*/  UISETP.NE.AND UP0, UPT, UR17, 0x2, UPT ;  /* 0x000000021100788c */ /* 0x000fe4000bf05270 */
[----:B------:R-:W-:-:S05]  /*1480*/  ULOP3.LUT UR21, UR26, 0x800, URZ, 0xc0, !UPT ;  /* 0x000008001a157892 */ /* 0x000fca000f8ec0ff */
[----:B------:R-:W-:Y:S07]  /*1490*/  BRA.U UP1, `(.L_x_19) ;  /* 0x0000000101447547 */ /* 0x000fee000b800000 */
[----:B------:R-:W1:Y:S01]  /*14a0*/  LDCU.128 UR8, c[0x0][0xb10] ;  /* 0x00016200ff0877ac */ /* 0x000e620008000c00 */
[----:B------:R-:W2:Y:S01]  /*14b0*/  LDCU UR12, c[0x0][0xb0c] ;  /* 0x00016180ff0c77ac */ /* 0x000ea20008000800 */
[----:B------:R-:W3:Y:S01]  /*14c0*/  LDCU UR13, c[0x0][0xb20] ;  /* 0x00016400ff0d77ac */ /* 0x000ee20008000800 */
[----:B-1----:R-:W-:Y:S02]  /*14d0*/  UIMAD.WIDE.U32 UR6, UR16, UR8, URZ ;  /* 0x00000008100672a5 */ /* 0x002fe4000f8e00ff */
[----:B------:R-:W-:Y:S02]  /*14e0*/  UIMAD.WIDE.U32 UR4, UR20, UR11, URZ ;  /* 0x0000000b140472a5 */ /* 0x000fe4000f8e00ff */
[----:B--2---:R-:W-:Y:S02]  /*14f0*/  UISETP.NE.AND UP2, UPT, UR12, 0x1, UPT ;  /* 0x000000010c00788c */ /* 0x004fe4000bf45270 */
[----:B------:R-:W-:Y:S01]  /*1500*/  UISETP.NE.AND UP1, UPT, UR10, 0x1, UPT ;  /* 0x000000010a00788c */ /* 0x000fe2000bf25270 */
[----:B------:R-:W-:-:S02]  /*1510*/  UMOV UR6, UR7 ;  /* 0x0000000700067c82 */ /* 0x000fc40008000000 */
[----:B------:R-:W-:Y:S01]  /*1520*/  UMOV UR4, UR5 ;  /* 0x0000000500047c82 */ /* 0x000fe20008000000 */
[----:B------:R-:W-:Y:S02]  /*1530*/  USHF.R.U32.HI UR6, URZ, UR9, UR6 ;  /* 0x00000009ff067299 */ /* 0x000fe40008011606 */
[----:B---3--:R-:W-:Y:S02]  /*1540*/  USHF.R.U32.HI UR4, URZ, UR13, UR4 ;  /* 0x0000000dff047299 */ /* 0x008fe40008011604 */
[----:B------:R-:W-:Y:S02]  /*1550*/  USEL UR5, UR16, UR6, !UP2 ;  /* 0x0000000610057287 */ /* 0x000fe4000d000000 */
[----:B------:R-:W-:-:S04]  /*1560*/  USEL UR4, UR20, UR4, !UP1 ;  /* 0x0000000414047287 */ /* 0x000fc8000c800000 */
[----:B------:R-:W-:Y:S02]  /*1570*/  UIADD3 UR6, UPT, UPT, UR5, -UR4, URZ ;  /* 0x8000000405067290 */ /* 0x000fe4000fffe0ff */
[----:B------:R-:W-:Y:S02]  /*1580*/  UIADD3 UR4, UPT, UPT, -UR5, UR4, URZ ;  /* 0x0000000405047290 */ /* 0x000fe4000fffe1ff */
[----:B------:R-:W-:Y:S02]  /*1590*/  UIMAD UR20, UR6, UR10, UR20 ;  /* 0x0000000a061472a4 */ /* 0x000fe4000f8e0214 */
[----:B------:R-:W-:-:S12]  /*15a0*/  UIMAD UR16, UR4, UR12, UR16 ;  /* 0x0000000c041072a4 */ /* 0x000fd8000f8e0210 */
.L_x_19:
[----:B------:R-:W-:Y:S05]  /*15b0*/  BRA.U !UP5, `(.L_x_20) ;  /* 0x000000010d0c7547 */ /* 0x000fea000b800000 */
[----:B------:R-:W-:Y:S01]  /*15c0*/  UCGABAR_WAIT ;  /* 0x0000000000007dc7 */ /* 0x000fe20008000000 */
[----:B------:R-:W-:Y:S01]  /*15d0*/  CCTL.IVALL ;  /* 0x00000000ff00798f */ /* 0x000fe20002000000 */
[----:B------:R-:W-:Y:S05]  /*15e0*/  BRA `(.L_x_21) ;  /* 0x0000000000047947 */ /* 0x000fea0003800000 */
.L_x_20:
[----:B------:R-:W-:Y:S06]  /*15f0*/  BAR.SYNC.DEFER_BLOCKING 0x0 ;  /* 0x0000000000007b1d */ /* 0x000fec0000010000 */
.L_x_21:
[----:B------:R-:W-:Y:S05]  /*1600*/  BRA.U UP0, `(.L_x_22) ;  /* 0x0000001100c07547 */ /* 0x000fea000b800000 */
[----:B------:R-:W1:Y:S01]  /*1610*/  LDCU UR6, c[0x0][0x38c] ;  /* 0x00007180ff0677ac */ /* 0x000e620008000800 */
[----:B------:R-:W-:Y:S01]  /*1620*/  PLOP3.LUT P1, PT, PT, PT, UP3, 0x80, 0x8 ;  /* 0x000000000008781c */ /* 0x000fe20003f2f038 */
[----:B------:R-:W-:Y:S01]  /*1630*/  IMAD.MOV.U32 R12, RZ, RZ, 0x1 ;  /* 0x00000001ff0c7424 */ /* 0x000fe200078e00ff */
[----:B------:R-:W-:Y:S01]  /*1640*/  ISETP.EQ.OR P2, PT, R0, RZ, P3 ;  /* 0x000000ff0000720c */ /* 0x000fe20001f42670 */
[----:B------:R-:W-:Y:S01]  /*1650*/  UISETP.NE.AND UP1, UPT, UR17, URZ, UPT ;  /* 0x000000ff1100728c */ /* 0x000fe2000bf25270 */
[----:B------:R-:W-:Y:S02]  /*1660*/  PLOP3.LUT P1, PT, P1, PT, PT, 0x8, 0x80 ;  /* 0x000000000080781c */ /* 0x000fe40000f2e170 */
[----:B------:R-:W-:Y:S01]  /*1670*/  CS2R R10, SRZ ;  /* 0x00000000000a7805 */ /* 0x000fe2000001ff00 */
[----:B------:R-:W-:Y:S01]  /*1680*/  IMAD.MOV.U32 R9, RZ, RZ, RZ ;  /* 0x000000ffff097224 */ /* 0x000fe200078e00ff */
[----:B------:R-:W2:Y:S01]  /*1690*/  LDCU UR39, c[0x0][0x370] ;  /* 0x00006e00ff2777ac */ /* 0x000ea20008000800 */
[----:B------:R-:W-:Y:S01]  /*16a0*/  IMAD.MOV.U32 R8, RZ, RZ, 0x1 ;  /* 0x00000001ff087424 */ /* 0x000fe200078e00ff */
[----:B------:R-:W3:Y:S01]  /*16b0*/  LDCU.64 UR28, c[0x0][0x348] ;  /* 0x00006900ff1c77ac */ /* 0x000ee20008000a00 */
[----:B------:R-:W-:-:S02]  /*16c0*/  USHF.R.U32.HI UR44, URZ, 0x5, UR21 ;  /* 0x00000005ff2c7899 */ /* 0x000fc40008011615 */
[----:B-1----:R-:W-:Y:S02]  /*16d0*/  UIADD3 UR5, UPT, UPT, UR6, 0x1f, URZ ;  /* 0x0000001f06057890 */ /* 0x002fe4000fffe0ff */
[----:B------:R-:W-:Y:S02]  /*16e0*/  UIADD3 UR46, UPT, UPT, UR6, 0x3e, URZ ;  /* 0x0000003e062e7890 */ /* 0x000fe4000fffe0ff */
[----:B------:R-:W-:Y:S01]  /*16f0*/  USHF.R.S32.HI UR4, URZ, 0x1f, UR5 ;  /* 0x0000001fff047899 */ /* 0x000fe20008011405 */
[----:B------:R-:W1:Y:S03]  /*1700*/  LDCU UR38, c[0x0][0x374] ;  /* 0x00006e80ff2677ac */ /* 0x000e660008000800 */
[----:B------:R-:W-:Y:S02]  /*1710*/  ULEA.HI UR4, UR4, UR5, URZ, 0x5 ;  /* 0x0000000504047291 */ /* 0x000fe4000f8f28ff */
[----:B------:R-:W-:-:S02]  /*1720*/  USEL UR25, UR37, 0x2, UP1 ;  /* 0x0000000225197887 */ /* 0x000fc40008800000 */
[----:B------:R-:W-:Y:S02]  /*1730*/  USHF.R.S32.HI UR41, URZ, 0x5, UR4 ;  /* 0x00000005ff297899 */ /* 0x000fe40008011404 */
[----:B------:R-:W-:Y:S02]  /*1740*/  UIADD3 UR4, UPT, UPT, UR6, -0x1, URZ ;  /* 0xffffffff06047890 */ /* 0x000fe4000fffe0ff */
[----:B------:R-:W-:Y:S02]  /*1750*/  UISETP.LT.U32.AND UP0, UPT, UR41, 0x4, UPT ;  /* 0x000000042900788c */ /* 0x000fe4000bf01070 */
[----:B------:R-:W-:Y:S02]  /*1760*/  UISETP.GE.U32.AND UP2, UPT, UR4, -0x3f, UPT ;  /* 0xffffffc10400788c */ /* 0x000fe4000bf46070 */
[----:B------:R-:W-:Y:S01]  /*1770*/  USEL UR40, UR41, 0x4, UP0 ;  /* 0x0000000429287887 */ /* 0x000fe20008000000 */
[----:B------:R-:W-:-:S03]  /*1780*/  UMOV UR5, URZ ;  /* 0x000000ff00057c82 */ /* 0x000fc60008000000 */
[----:B------:R-:W-:Y:S02]  /*1790*/  UIADD3 UR24, UPT, UPT, UR40, -0x1, URZ ;  /* 0xffffffff28187890 */ /* 0x000fe4000fffe0ff */
[----:B------:R-:W-:-:S03]  /*17a0*/  UIADD3 UR43, UPT, UPT, UR41, -UR40, URZ ;  /* 0x80000028292b7290 */ /* 0x000fc6000fffe0ff */
[----:B------:R-:W-:-:S04]  /*17b0*/  @UP2 UIADD3 UR24, UPT, UPT, UR40, URZ, URZ ;  /* 0x000000ff28182290 */ /* 0x000fc8000fffe0ff */
[----:B-123--:R-:W-:-:S12]  /*17c0*/  UIADD3 UR24, UPT, UPT, UR24, 0x1, URZ ;  /* 0x0000000118187890 */ /* 0x00efd8000fffe0ff */
.L_x_42:
[----:B------:R-:W-:Y:S01]  /*17d0*/  UISETP.NE.AND UP0, UPT, UR45, URZ, UPT ;  /* 0x000000ff2d00728c */ /* 0x000fe2000bf05270 */
[----:B-1----:R-:W1:Y:S08]  /*17e0*/  S2UR UR45, SR_CgaCtaId ;  /* 0x00000000002d79c3 */ /* 0x002e700000008800 */
[----:B------:R-:W-:Y:S05]  /*17f0*/  BRA.U UP0, `(.L_x_23) ;  /* 0x0000000100347547 */ /* 0x000fea000b800000 */
[----:B------:R-:W2:Y:S01]  /*1800*/  S2R R0, SR_CgaCtaId ;  /* 0x0000000000007919 */ /* 0x000ea20000008800 */
[----:B------:R-:W-:Y:S02]  /*1810*/  MOV R3, 0x400 ;  /* 0x0000040000037802 */ /* 0x000fe40000000f00 */
[----:B------:R-:W-:Y:S02]  /*1820*/  SHF.L.U32 R2, R8, 0x1f, RZ ;  /* 0x0000001f08027819 */ /* 0x000fe400000006ff */
[----:B--2---:R-:W-:-:S05]  /*1830*/  LEA R0, R0, R3, 0x18 ;  /* 0x0000000300007211 */ /* 0x004fca00078ec0ff */
[----:B------:R-:W-:-:S04]  /*1840*/  IMAD R3, R9, 0x8, R0 ;  /* 0x0000000809037824 */ /* 0x000fc800078e0200 */
[----:B------:R-:W2:Y:S02]  /*1850*/  SYNCS.PHASECHK.TRANS64.TRYWAIT P0, [R3+URZ+0xe0], R2 ;  /* 0x0000e002030075a7 */ /* 0x000ea400080011ff */
[----:B--2---:R-:W-:Y:S05]  /*1860*/  @!P0 BRA `(.L_x_24) ;  /* 0x0000006c00f08947 */ /* 0x004fea0003800000 */
.L_x_112:
[----:B------:R-:W-:Y:S01]  /*1870*/  VIADD R9, R9, 0x1 ;  /* 0x0000000109097836 */ /* 0x000fe20000000000 */
[----:B------:R2:W-:Y:S04]  /*1880*/  SYNCS.ARRIVE.TRANS64.A1T0 RZ, [R3+URZ+0xd0], RZ ;  /* 0x0000d0ff03ff79a7 */ /* 0x0005e800081000ff */
[----:B------:R-:W-:-:S04]  /*1890*/  ISETP.NE.AND P0, PT, R9, 0x2, PT ;  /* 0x000000020900780c */ /* 0x000fc80003f05270 */
[----:B------:R-:W-:Y:S02]  /*18a0*/  SEL R9, R9, RZ, P0 ;  /* 0x000000ff09097207 */ /* 0x000fe40000000000 */
[----:B--2---:R-:W-:-:S04]  /*18b0*/  SEL R3, RZ, 0x1, P0 ;  /* 0x00000001ff037807 */ /* 0x004fc80000000000 */
[----:B------:R-:W-:-:S07]  /*18c0*/  LOP3.LUT R8, R8, R3, RZ, 0x3c, !PT ;  /* 0x0000000308087212 */ /* 0x000fce00078e3cff */
.L_x_23:
[----:B------:R-:W-:Y:S01]  /*18d0*/  UMOV UR6, 0x400 ;  /* 0x0000040000067882 */ /* 0x000fe20000000000 */
[----:B------:R-:W-:Y:S01]  /*18e0*/  SHF.L.U32 R0, R12, 0x1f, RZ ;  /* 0x0000001f0c007819 */ /* 0x000fe200000006ff */
[----:B-1----:R-:W-:Y:S02]  /*18f0*/  ULEA UR6, UR45, UR6, 0x18 ;  /* 0x000000062d067291 */ /* 0x002fe4000f8ec0ff */
[----:B------:R-:W-:Y:S02]  /*1900*/  UISETP.GE.U32.AND UP0, UPT, UR46, 0x3f, UPT ;  /* 0x0000003f2e00788c */ /* 0x000fe4000bf06070 */
[----:B------:R-:W-:Y:S02]  /*1910*/  ULEA UR4, UR5, UR6, 0x3 ;  /* 0x0000000605047291 */ /* 0x000fe4000f8e18ff */
[----:B------:R-:W-:Y:S02]  /*1920*/  USHF.L.U32 UR11, UR20, 0x7, URZ ;  /* 0x00000007140b7899 */ /* 0x000fe400080006ff */
[----:B------:R-:W-:Y:S01]  /*1930*/  ULEA UR35, UR16, UR44, 0x7 ;  /* 0x0000002c10237291 */ /* 0x000fe2000f8e38ff */
[----:B------:R-:W-:-:S04]  /*1940*/  UMOV UR13, URZ ;  /* 0x000000ff000d7c82 */ /* 0x000fc80008000000 */
[----:B------:R1:W2:Y:S01]  /*1950*/  SYNCS.PHASECHK.TRANS64.TRYWAIT P0, [UR4+0x20], R0 ;  /* 0x00002000ff0075a7 */ /* 0x0002a20008001104 */
[----:B------:R-:W-:Y:S06]  /*1960*/  BRA.U !UP0, `(.L_x_25) ;  /* 0x0000000108bc7547 */ /* 0x000fec000b800000 */
[----:B------:R-:W-:Y:S01]  /*1970*/  UMOV UR7, URZ ;  /* 0x000000ff00077c82 */ /* 0x000fe20008000000 */
[----:B------:R-:W-:-:S05]  /*1980*/  UMOV UR4, UR5 ;  /* 0x0000000500047c82 */ /* 0x000fca0008000000 */
.L_x_31:
[----:B------:R-:W-:Y:S01]  /*1990*/  ULEA UR33, UR4, UR6, 0x3 ;  /* 0x0000000604217291 */ /* 0x000fe2000f8e18ff */
[----:B--2---:R-:W-:Y:S01]  /*19a0*/  @!P3 MOV R2, 0x2000 ;  /* 0x000020000002b802 */ /* 0x004fe20000000f00 */
[----:B--2-4-:R-:W-:Y:S10]  /*19b0*/  @P0 BRA `(.L_x_26) ;  /* 0x00000000000c0947 */ /* 0x014ff40003800000 */
[----:B------:R-:W-:-:S04]  /*19c0*/  SHF.L.U32 R3, R12, 0x1f, RZ ;  /* 0x0000001f0c037819 */ /* 0x000fc800000006ff */
[----:B------:R-:W2:Y:S02]  /*19d0*/  SYNCS.PHASECHK.TRANS64.TRYWAIT P0, [UR33+0x20], R3 ;  /* 0x00002003ff0075a7 */ /* 0x000ea40008001121 */
[----:B--2---:R-:W-:Y:S05]  /*19e0*/  @!P0 BRA `(.L_x_27) ;  /* 0x0000006c00a48947 */ /* 0x004fea0003800000 */
.L_x_26:
[----:B------:R2:W-:Y:S01]  /*19f0*/  @!P3 SYNCS.ARRIVE.TRANS64 RZ, [UR33], R2 ;  /* 0x00000002ffffb9a7 */ /* 0x0005e20008000021 */
[----:B------:R-:W-:-:S04]  /*1a00*/  ULOP3.LUT UR5, UR25, 0x2, URZ, 0xfc, !UPT ;  /* 0x0000000219057892 */ /* 0x000fc8000f8efcff */
[----:B------:R-:W-:-:S09]  /*1a10*/  UISETP.NE.AND UP0, UPT, UR5, 0x2, UPT ;  /* 0x000000020500788c */ /* 0x000fd2000bf05270 */
[----:B------:R-:W-:Y:S05]  /*1a20*/  BRA.U UP0, `(.L_x_28) ;  /* 0x0000000100047547 */ /* 0x000fea000b800000 */
[----:B------:R-:W-:Y:S05]  /*1a30*/  BPT.TRAP 0x1 ;  /* 0x000000040000795c */ /* 0x000fea0000300000 */
.L_x_28:
[----:B------:R-:W-:Y:S04]  /*1a40*/  BSSY.RECONVERGENT B0, `(.L_x_29) ;  /* 0x0000003000007945 */ /* 0x000fe80003800200 */
[----:B------:R-:W-:Y:S05]  /*1a50*/  @P2 BRA `(.L_x_30) ;  /* 0x0000000000042947 */ /* 0x000fea0003800000 */
[----:B------:R-:W-:Y:S05]  /*1a60*/  BPT.TRAP 0x1 ;  /* 0x000000040000795c */ /* 0x000fea0000300000 */
.L_x_30:
[----:B------:R-:W-:Y:S05]  /*1a70*/  BSYNC.RECONVERGENT B0 ;  /* 0x0000000000007941 */ /* 0x000fea0003800200 */
.L_x_29:
[----:B------:R-:W-:Y:S02]  /*1a80*/  UIADD3 UR5, UPT, UPT, UR4, 0x1, URZ ;  /* 0x0000000104057890 */ /* 0x000fe4000fffe0ff */
[----:B------:R-:W-:Y:S02]  /*1a90*/  UIADD3 UR16, UP1, UPT, UR28, 0x80, URZ ;  /* 0x000000801c107890 */ /* 0x000fe4000ff3e0ff */
[----:B------:R-:W-:Y:S02]  /*1aa0*/  UISETP.NE.AND UP0, UPT, UR5, 0x4, UPT ;  /* 0x000000040500788c */ /* 0x000fe4000bf05270 */
[----:B------:R-:W-:Y:S02]  /*1ab0*/  USHF.L.U32 UR34, UR7, 0x5, URZ ;  /* 0x0000000507227899 */ /* 0x000fe400080006ff */
[----:B------:R-:W-:Y:S02]  /*1ac0*/  USEL UR9, URZ, 0x1, UP0 ;  /* 0x00000001ff097887 */ /* 0x000fe40008000000 */
[----:B------:R-:W-:-:S02]  /*1ad0*/  USEL UR5, UR5, URZ, UP0 ;  /* 0x000000ff05057287 */ /* 0x000fc40008000000 */
[----:B------:R-:W-:Y:S02]  /*1ae0*/  UIADD3 UR14, UP0, UPT, UR28, 0x180, URZ ;  /* 0x000001801c0e7890 */ /* 0x000fe4000ff1e0ff */
[----:B------:R-:W-:Y:S01]  /*1af0*/  ULEA UR8, UR5, UR6, 0x3 ;  /* 0x0000000605087291 */ /* 0x000fe2000f8e18ff */
[----:B------:R-:W-:Y:S01]  /*1b00*/  LOP3.LUT R12, R12, UR9, RZ, 0x3c, !PT ;  /* 0x000000090c0c7c12 */ /* 0x000fe2000f8e3cff */
[----:B------:R-:W-:Y:S02]  /*1b10*/  UIADD3.X UR17, UPT, UPT, URZ, UR29, URZ, UP1, !UPT ;  /* 0x0000001dff117290 */ /* 0x000fe40008ffe4ff */
[----:B------:R-:W-:Y:S01]  /*1b20*/  UIADD3.X UR15, UPT, UPT, URZ, UR29, URZ, UP0, !UPT ;  /* 0x0000001dff0f7290 */ /* 0x000fe200087fe4ff */
[----:B-1----:R-:W-:Y:S01]  /*1b30*/  SHF.L.U32 R0, R12, 0x1f, RZ ;  /* 0x0000001f0c007819 */ /* 0x002fe200000006ff */
[----:B------:R-:W-:Y:S01]  /*1b40*/  UMOV UR18, 0x0 ;  /* 0x0000000000127882 */ /* 0x000fe20000000000 */
[----:B------:R-:W-:Y:S01]  /*1b50*/  UMOV UR19, 0x10000000 ;  /* 0x1000000000137882 */ /* 0x000fe20000000000 */
[----:B------:R-:W-:Y:S01]  /*1b60*/  UMOV UR12, UR36 ;  /* 0x00000024000c7c82 */ /* 0x000fe20008000000 */
[----:B------:R3:W4:Y:S01]  /*1b70*/  SYNCS.PHASECHK.TRANS64.TRYWAIT P0, [UR8+0x20], R0 ;  /* 0x00002000ff0075a7 */ /* 0x0007220008001108 */
[----:B------:R-:W-:Y:S01]  /*1b80*/  USHF.L.U32 UR8, UR4, 0xc, URZ ;  /* 0x0000000c04087899 */ /* 0x000fe200080006ff */
[----:B------:R-:W-:-:S02]  /*1b90*/  UMOV UR9, UR33 ;  /* 0x0000002100097c82 */ /* 0x000fc40008000000 */
[----:B------:R-:W-:Y:S01]  /*1ba0*/  UMOV UR4, 0x30000 ;  /* 0x0003000000047882 */ /* 0x000fe20000000000 */
[----:B------:R-:W-:Y:S02]  /*1bb0*/  ULOP3.LUT UR32, UR8, UR21, URZ, 0xfc, !UPT ;  /* 0x0000001508207292 */ /* 0x000fe4000f8efcff */
[----:B------:R-:W-:Y:S02]  /*1bc0*/  UIADD3 UR8, UPT, UPT, UR6, 0xc400, UR8 ;  /* 0x0000c40006087890 */ /* 0x000fe4000fffe008 */
[----:B------:R-:W-:Y:S01]  /*1bd0*/  UIADD3 UR32, UPT, UPT, UR6, 0x8400, UR32 ;  /* 0x0000840006207890 */ /* 0x000fe2000fffe020 */
[----:B------:R-:W-:Y:S01]  /*1be0*/  UMOV UR10, UR34 ;  /* 0x00000022000a7c82 */ /* 0x000fe20008000000 */
[----:B------:R-:W-:Y:S01]  /*1bf0*/  UIADD3 UR7, UPT, UPT, UR7, 0x1, URZ ;  /* 0x0000000107077890 */ /* 0x000fe2000fffe0ff */
[----:B------:R-:W-:-:S03]  /*1c00*/  UMOV UR13, UR24 ;  /* 0x00000018000d7c82 */ /* 0x000fc60008000000 */
[----:B------:R-:W-:-:S03]  /*1c10*/  UISETP.NE.AND UP0, UPT, UR7, UR24, UPT ;  /* 0x000000180700728c */ /* 0x000fc6000bf05270 */
[----:B------:R1:W-:Y:S01]  /*1c20*/  UTMALDG.3D.MULTICAST [UR32], [UR16], UR4, desc[UR18] ;  /* 0x00001220100073b4 */ /* 0x0003e20008011804 */
[----:B------:R3:W-:Y:S01]  /*1c30*/  UTMALDG.3D [UR8], [UR14], desc[UR18] ;  /* 0x000012080e0075b4 */ /* 0x0007e20008011000 */
[----:B-1----:R-:W-:-:S04]  /*1c40*/  UMOV UR4, UR5 ;  /* 0x0000000500047c82 */ /* 0x002fc80008000000 */
[----:B---3--:R-:W-:Y:S05]  /*1c50*/  BRA.U UP0, `(.L_x_31) ;  /* 0xfffffffd004c7547 */ /* 0x008fea000b83ffff */
.L_x_25:
[----:B------:R-:W-:Y:S01]  /*1c60*/  ULEA UR4, UR5, UR6, 0x3 ;  /* 0x0000000605047291 */ /* 0x000fe2000f8e18ff */
[----:B-1----:R-:W-:Y:S01]  /*1c70*/  SHF.L.U32 R0, R12, 0x1f, RZ ;  /* 0x0000001f0c007819 */ /* 0x002fe200000006ff */
[----:B------:R-:W-:Y:S01]  /*1c80*/  @!P1 SYNCS.ARRIVE.TRANS64.A1T0 RZ, [UR6+0x68], RZ ;  /* 0x000068ffffff99a7 */ /* 0x000fe20008100006 */
[----:B------:R-:W-:-:S06]  /*1c90*/  UISETP.GT.AND UP0, UPT, UR41, UR40, UPT ;  /* 0x000000282900728c */ /* 0x000fcc000bf04270 */
[----:B--2-4-:R1:W2:Y:S03]  /*1ca0*/  SYNCS.PHASECHK.TRANS64.TRYWAIT P0, [UR4+0x20], R0 ;  /* 0x00002000ff0075a7 */ /* 0x0142a60008001104 */
[----:B------:R-:W-:Y:S05]  /*1cb0*/  BRA.U !UP0, `(.L_x_32) ;  /* 0x0000000108c07547 */ /* 0x000fea000b800000 */
[----:B------:R-:W-:Y:S01]  /*1cc0*/  UIADD3 UR26, UPT, UPT, UR43, UR13, URZ ;  /* 0x0000000d2b1a7290 */ /* 0x000fe2000fffe0ff */
[----:B------:R-:W-:-:S11]  /*1cd0*/  UMOV UR4, UR5 ;  /* 0x0000000500047c82 */ /* 0x000fd60008000000 */
.L_x_38:
[----:B------:R-:W-:Y:S01]  /*1ce0*/  ULEA UR17, UR4, UR6, 0x3 ;  /* 0x0000000604117291 */ /* 0x000fe2000f8e18ff */
[----:B--2---:R-:W-:Y:S01]  /*1cf0*/  @!P3 MOV R2, 0x2000 ;  /* 0x000020000002b802 */ /* 0x004fe20000000f00 */
[----:B--2-4-:R-:W-:Y:S10]  /*1d00*/  @P0 BRA `(.L_x_33) ;  /* 0x00000000000c0947 */ /* 0x014ff40003800000 */
[----:B------:R-:W-:-:S04]  /*1d10*/  SHF.L.U32 R3, R12, 0x1f, RZ ;  /* 0x0000001f0c037819 */ /* 0x000fc800000006ff */
[----:B------:R-:W2:Y:S02]  /*1d20*/  SYNCS.PHASECHK.TRANS64.TRYWAIT P0, [UR17+0x20], R3 ;  /* 0x00002003ff0075a7 */ /* 0x000ea40008001111 */
[----:B--2---:R-:W-:Y:S05]  /*1d30*/  @!P0 BRA `(.L_x_34) ;  /* 0x0000006800e88947 */ /* 0x004fea0003800000 */
.L_x_33:
[----:B------:R2:W-:Y:S01]  /*1d40*/  @!P3 SYNCS.ARRIVE.TRANS64 RZ, [UR17], R2 ;  /* 0x00000002ffffb9a7 */ /* 0x0005e20008000011 */
[----:B------:R-:W-:-:S04]  /*1d50*/  ULOP3.LUT UR5, UR25, 0x2, URZ, 0xfc, !UPT ;  /* 0x0000000219057892 */ /* 0x000fc8000f8efcff */
[----:B------:R-:W-:-:S09]  /*1d60*/  UISETP.NE.AND UP0, UPT, UR5, 0x2, UPT ;  /* 0x000000020500788c */ /* 0x000fd2000bf05270 */
[----:B------:R-:W-:Y:S05]  /*1d70*/  BRA.U UP0, `(.L_x_35) ;  /* 0x0000000100047547 */ /* 0x000fea000b800000 */
[----:B------:R-:W-:Y:S05]  /*1d80*/  BPT.TRAP 0x1 ;  /* 0x000000040000795c */ /* 0x000fea0000300000 */
.L_x_35:
[----:B------:R-:W-:Y:S04]  /*1d90*/  BSSY.RECONVERGENT B0, `(.L_x_36) ;  /* 0x0000003000007945 */ /* 0x000fe80003800200 */
[----:B------:R-:W-:Y:S05]  /*1da0*/  @P2 BRA `(.L_x_37) ;  /* 0x0000000000042947 */ /* 0x000fea0003800000 */
[----:B------:R-:W-:Y:S05]  /*1db0*/  BPT.TRAP 0x1 ;  /* 0x000000040000795c */ /* 0x000fea0000300000 */
.L_x_37:
[----:B------:R-:W-:Y:S05]  /*1dc0*/  BSYNC.RECONVERGENT B0 ;  /* 0x0000000000007941 */ /* 0x000fea0003800200 */
.L_x_36:
[----:B------:R-:W-:Y:S02]  /*1dd0*/  UIADD3 UR5, UPT, UPT, UR4, 0x1, URZ ;  /* 0x0000000104057890 */ /* 0x000fe4000fffe0ff */
[----:B------:R-:W-:Y:S02]  /*1de0*/  UIADD3 UR14, UP1, UPT, UR28, 0x80, URZ ;  /* 0x000000801c0e7890 */ /* 0x000fe4000ff3e0ff */
[----:B------:R-:W-:Y:S02]  /*1df0*/  UISETP.NE.AND UP0, UPT, UR5, 0x4, UPT ;  /* 0x000000040500788c */ /* 0x000fe4000bf05270 */
[----:B------:R-:W-:Y:S02]  /*1e00*/  USHF.L.U32 UR18, UR13, 0x5, URZ ;  /* 0x000000050d127899 */ /* 0x000fe400080006ff */
[----:B------:R-:W-:Y:S02]  /*1e10*/  USEL UR8, URZ, 0x1, UP0 ;  /* 0x00000001ff087887 */ /* 0x000fe40008000000 */
[----:B------:R-:W-:-:S02]  /*1e20*/  USEL UR5, UR5, URZ, UP0 ;  /* 0x000000ff05057287 */ /* 0x000fc40008000000 */
[----:B------:R-:W-:Y:S02]  /*1e30*/  UIADD3 UR22, UP0, UPT, UR28, 0x180, URZ ;  /* 0x000001801c167890 */ /* 0x000fe4000ff1e0ff */
[----:B------:R-:W-:Y:S01]  /*1e40*/  LOP3.LUT R12, R12, UR8, RZ, 0x3c, !PT ;  /* 0x000000080c0c7c12 */ /* 0x000fe2000f8e3cff */
[----:B------:R-:W-:Y:S02]  /*1e50*/  USHF.L.U32 UR8, UR4, 0xc, URZ ;  /* 0x0000000c04087899 */ /* 0x000fe400080006ff */
[----:B------:R-:W-:Y:S01]  /*1e60*/  ULEA UR7, UR5, UR6, 0x3 ;  /* 0x0000000605077291 */ /* 0x000fe2000f8e18ff */
[----:B-1----:R-:W-:Y:S01]  /*1e70*/  SHF.L.U32 R0, R12, 0x1f, RZ ;  /* 0x0000001f0c007819 */ /* 0x002fe200000006ff */
[----:B------:R-:W-:Y:S02]  /*1e80*/  ULOP3.LUT UR16, UR8, UR21, URZ, 0xfc, !UPT ;  /* 0x0000001508107292 */ /* 0x000fe4000f8efcff */
[----:B------:R-:W-:Y:S02]  /*1e90*/  UIADD3.X UR15, UPT, UPT, URZ, UR29, URZ, UP1, !UPT ;  /* 0x0000001dff0f7290 */ /* 0x000fe40008ffe4ff */
[----:B------:R-:W-:-:S02]  /*1ea0*/  UIADD3 UR16, UPT, UPT, UR6, 0x8400, UR16 ;  /* 0x0000840006107890 */ /* 0x000fc4000fffe010 */
[----:B------:R-:W-:Y:S01]  /*1eb0*/  UIADD3 UR8, UPT, UPT, UR6, 0xc400, UR8 ;  /* 0x0000c40006087890 */ /* 0x000fe2000fffe008 */
[----:B------:R3:W4:Y:S01]  /*1ec0*/  SYNCS.PHASECHK.TRANS64.TRYWAIT P0, [UR7+0x20], R0 ;  /* 0x00002000ff0075a7 */ /* 0x0007220008001107 */
[----:B------:R-:W-:Y:S01]  /*1ed0*/  UIADD3.X UR23, UPT, UPT, URZ, UR29, URZ, UP0, !UPT ;  /* 0x0000001dff177290 */ /* 0x000fe200087fe4ff */
[----:B------:R-:W-:Y:S01]  /*1ee0*/  UMOV UR4, 0x30000 ;  /* 0x0003000000047882 */ /* 0x000fe20000000000 */
[----:B------:R-:W-:Y:S01]  /*1ef0*/  UMOV UR30, 0x0 ;  /* 0x00000000001e7882 */ /* 0x000fe20000000000 */
[----:B------:R-:W-:Y:S01]  /*1f00*/  UMOV UR31, 0x10000000 ;  /* 0x10000000001f7882 */ /* 0x000fe20000000000 */
[----:B------:R-:W-:Y:S01]  /*1f10*/  UMOV UR19, UR35 ;  /* 0x0000002300137c82 */ /* 0x000fe20008000000 */
[----:B------:R-:W-:Y:S01]  /*1f20*/  UMOV UR20, UR36 ;  /* 0x0000002400147c82 */ /* 0x000fe20008000000 */
[----:B------:R-:W-:Y:S01]  /*1f30*/  UMOV UR12, UR36 ;  /* 0x00000024000c7c82 */ /* 0x000fe20008000000 */
[----:B------:R-:W-:Y:S01]  /*1f40*/  UMOV UR9, UR17 ;  /* 0x0000001100097c82 */ /* 0x000fe20008000000 */
[----:B------:R-:W-:Y:S01]  /*1f50*/  UMOV UR10, UR18 ;  /* 0x00000012000a7c82 */ /* 0x000fe20008000000 */
[----:B------:R1:W-:Y:S01]  /*1f60*/  UTMALDG.3D.MULTICAST [UR16], [UR14], UR4, desc[UR30] ;  /* 0x00001e100e0073b4 */ /* 0x0003e20008011804 */
[----:B------:R-:W-:-:S04]  /*1f70*/  UIADD3 UR13, UPT, UPT, UR13, 0x1, URZ ;  /* 0x000000010d0d7890 */ /* 0x000fc8000fffe0ff */
[----:B------:R-:W-:Y:S01]  /*1f80*/  UISETP.NE.AND UP0, UPT, UR13, UR26, UPT ;  /* 0x0000001a0d00728c */ /* 0x000fe2000bf05270 */
[----:B------:R3:W-:Y:S01]  /*1f90*/  UTMALDG.3D [UR8], [UR22], desc[UR30] ;  /* 0x00001e08160075b4 */ /* 0x0007e20008011000 */
[----:B-1----:R-:W-:-:S07]  /*1fa0*/  UMOV UR4, UR5 ;  /* 0x0000000500047c82 */ /* 0x002fce0008000000 */
[----:B---3--:R-:W-:Y:S05]  /*1fb0*/  BRA.U UP0, `(.L_x_38) ;  /* 0xfffffffd00487547 */ /* 0x008fea000b83ffff */
.L_x_32:
[C---:B------:R-:W-:Y:S01]  /*1fc0*/  LEA R3, R11.reuse, UR6, 0x3 ;  /* 0x000000060b037c11 */ /* 0x040fe2000f8e18ff */
[----:B------:R-:W-:Y:S01]  /*1fd0*/  NOP ;  /* 0x0000000000007918 */ /* 0x000fe20000000000 */
[----:B-1----:R-:W-:Y:S02]  /*1fe0*/  SHF.L.U32 R0, R10, 0x1f, RZ ;  /* 0x0000001f0a007819 */ /* 0x002fe400000006ff */
[----:B------:R-:W-:Y:S02]  /*1ff0*/  LEA R5, R11, UR6, 0x4 ;  /* 0x000000060b057c11 */ /* 0x000fe4000f8e20ff */
[----:B--2-4-:R-:W1:Y:S02]  /*2000*/  SYNCS.PHASECHK.TRANS64.TRYWAIT P0, [R3+URZ+0x70], R0 ;  /* 0x00007000030075a7 */ /* 0x014e6400080011ff */
[----:B-1----:R-:W-:Y:S05]  /*2010*/  @!P0 BRA `(.L_x_39) ;  /* 0x0000006800488947 */ /* 0x002fea0003800000 */
.L_x_115:
[----:B------:R-:W2:Y:S01]  /*2020*/  LDS.128 R4, [R5+0x100] ;  /* 0x0001000005047984 */ /* 0x000ea20000000c00 */
[----:B------:R-:W-:Y:S01]  /*2030*/  UISETP.GE.AND UP0, UPT, UR42, 0x1, UPT ;  /* 0x000000012a00788c */ /* 0x000fe2000bf06270 */
[----:B------:R-:W-:Y:S01]  /*2040*/  @!PT LDS RZ, [RZ] ;  /* 0x00000000fffff984 */ /* 0x000fe20000000800 */
[----:B------:R-:W-:Y:S01]  /*2050*/  @!PT LDS RZ, [RZ] ;  /* 0x00000000fffff984 */ /* 0x000fe20000000800 */
[----:B------:R-:W-:Y:S01]  /*2060*/  @!PT LDS RZ, [RZ] ;  /* 0x00000000fffff984 */ /* 0x000fe20000000800 */
[----:B------:R-:W-:Y:S01]  /*2070*/  @!PT LDS RZ, [RZ] ;  /* 0x00000000fffff984 */ /* 0x000fe20000000800 */
[----:B------:R3:W-:Y:S06]  /*2080*/  MEMBAR.ALL.CTA ;  /* 0x0000000000007992 */ /* 0x0007ec0000008000 */
[----:B---3--:R-:W3:Y:S01]  /*2090*/  FENCE.VIEW.ASYNC.S ;  /* 0x00000000000073c6 */ /* 0x008ee20000000000 */
[----:B--2---:R-:W-:-:S13]  /*20a0*/  LOP3.LUT P0, RZ, R6, 0x1, RZ, 0xc0, !PT ;  /* 0x0000000106ff7812 */ /* 0x004fda000780c0ff */
[----:B---3--:R-:W-:Y:S01]  /*20b0*/  VOTEU.ANY UP1, P0 ;  /* 0x0000000000ff7886 */ /* 0x008fe20000020100 */
[----:B------:R-:W-:-:S13]  /*20c0*/  PLOP3.LUT P0, PT, PT, PT, UP1, 0x80, 0x8 ;  /* 0x000000000008781c */ /* 0x000fda0003f0f018 */
[----:B-1----:R-:W-:Y:S02]  /*20d0*/  @P0 LOP3.LUT R0, R5, 0xffff, RZ, 0xc0, !PT ;  /* 0x0000ffff05000812 */ /* 0x002fe400078ec0ff */
[----:B------:R-:W-:Y:S02]  /*20e0*/  @P0 MOV R2, R4 ;  /* 0x0000000400020202 */ /* 0x000fe40000000f00 */
[----:B------:R-:W-:Y:S01]  /*20f0*/  @P0 R2UR UR7, R0 ;  /* 0x00000000000702ca */ /* 0x000fe200000e0000 */
[----:B------:R-:W-:Y:S01]  /*2100*/  VIADD R0, R3, 0x80 ;  /* 0x0000008003007836 */ /* 0x000fe20000000000 */
[----:B------:R-:W-:Y:S02]  /*2110*/  @P0 SHF.R.U32.HI R4, RZ, 0x10, R5 ;  /* 0x00000010ff040819 */ /* 0x000fe40000011605 */
[----:B------:R-:W-:Y:S02]  /*2120*/  @P0 R2UR UR8, R2 ;  /* 0x00000000020802ca */ /* 0x000fe400000e0000 */
[----:B------:R-:W-:-:S02]  /*2130*/  PRMT R0, RZ, 0x654, R0 ;  /* 0x00000654ff007816 */ /* 0x000fc40000000000 */
[----:B------:R-:W-:Y:S02]  /*2140*/  @P0 R2UR UR4, R4 ;  /* 0x00000000040402ca */ /* 0x000fe400000e0000 */
[----:B------:R1:W-:Y:S03]  /*2150*/  SYNCS.ARRIVE.TRANS64.RED.A1T0 RZ, [R0+URZ], RZ ;  /* 0x000000ff00ff79a7 */ /* 0x0003e600081004ff */
[----:B------:R-:W-:-:S04]  /*2160*/  @UP1 UMOV UR27, UR7 ;  /* 0x00000007001b1c82 */ /* 0x000fc80008000000 */
[----:B------:R-:W-:-:S04]  /*2170*/  @UP1 UMOV UR37, UR8 ;  /* 0x0000000800251c82 */ /* 0x000fc80008000000 */
[----:B------:R-:W-:Y:S01]  /*2180*/  @UP1 UMOV UR36, UR4 ;  /* 0x0000000400241c82 */ /* 0x000fe20008000000 */
[----:B------:R-:W-:Y:S05]  /*2190*/  BRA.U !UP0, `(.L_x_40) ;  /* 0x0000000108d47547 */ /* 0x000fea000b800000 */
[----:B------:R-:W2:Y:S01]  /*21a0*/  LDCU.128 UR12, c[0x0][0xb10] ;  /* 0x00016200ff0c77ac */ /* 0x000ea20008000c00 */
[----:B------:R-:W3:Y:S01]  /*21b0*/  LDCU UR26, c[0x0][0xb20] ;  /* 0x00016400ff1a77ac */ /* 0x000ee20008000800 */
[----:B------:R-:W4:Y:S01]  /*21c0*/  LDCU UR20, c[0x0][0xb0c] ;  /* 0x00016180ff1477ac */ /* 0x000f220008000800 */
[----:B------:R-:W1:Y:S01]  /*21d0*/  LDCU.64 UR10, c[0x0][0xb28] ;  /* 0x00016500ff0a77ac */ /* 0x000e620008000a00 */
[----:B------:R-:W-:Y:S02]  /*21e0*/  UISETP.NE.AND UP3, UPT, UR42, 0x1, UPT ;  /* 0x000000012a00788c */ /* 0x000fe4000bf65270 */
[----:B--2---:R-:W-:Y:S02]  /*21f0*/  UIMAD.WIDE.U32 UR16, UR38, UR15, URZ ;  /* 0x0000000f261072a5 */ /* 0x004fe4000f8e00ff */
[----:B------:R-:W-:Y:S02]  /*2200*/  UIMAD.WIDE.U32 UR8, UR39, UR12, URZ ;  /* 0x0000000c270872a5 */ /* 0x000fe4000f8e00ff */
[----:B------:R-:W-:-:S02]  /*2210*/  UISETP.NE.AND UP0, UPT, UR14, 0x1, UPT ;  /* 0x000000010e00788c */ /* 0x000fc4000bf05270 */
[----:B------:R-:W-:Y:S01]  /*2220*/  UIMAD.WIDE.U32 UR22, UR27, UR15, URZ ;  /* 0x0000000f1b1672a5 */ /* 0x000fe2000f8e00ff */
[----:B------:R-:W-:Y:S02]  /*2230*/  UMOV UR16, UR17 ;  /* 0x0000001100107c82 */ /* 0x000fe40008000000 */
[----:B------:R-:W-:Y:S01]  /*2240*/  UMOV UR8, UR9 ;  /* 0x0000000900087c82 */ /* 0x000fe20008000000 */
[----:B---3--:R-:W-:Y:S02]  /*2250*/  USHF.R.U32.HI UR16, URZ, UR26, UR16 ;  /* 0x0000001aff107299 */ /* 0x008fe40008011610 */
[----:B----4-:R-:W-:Y:S02]  /*2260*/  UISETP.NE.AND UP2, UPT, UR20, 0x1, UPT ;  /* 0x000000011400788c */ /* 0x010fe4000bf45270 */
[----:B------:R-:W-:Y:S02]  /*2270*/  USHF.R.U32.HI UR8, URZ, UR13, UR8 ;  /* 0x0000000dff087299 */ /* 0x000fe40008011608 */
[----:B------:R-:W-:-:S02]  /*2280*/  USEL UR7, UR38, UR16, !UP0 ;  /* 0x0000001026077287 */ /* 0x000fc4000c000000 */
[----:B------:R-:W-:Y:S02]  /*2290*/  USEL UR8, UR39, UR8, !UP2 ;  /* 0x0000000827087287 */ /* 0x000fe4000d000000 */
[----:B-1----:R-:W-:Y:S01]  /*22a0*/  UIMAD.WIDE.U32 UR16, UR7, UR10, URZ ;  /* 0x0000000a071072a5 */ /* 0x002fe2000f8e00ff */
[----:B------:R-:W-:Y:S01]  /*22b0*/  UMOV UR4, UR23 ;  /* 0x0000001700047c82 */ /* 0x000fe20008000000 */
[----:B------:R-:W-:Y:S02]  /*22c0*/  UIMAD.WIDE.U32 UR18, UR37, UR12, URZ ;  /* 0x0000000c251272a5 */ /* 0x000fe4000f8e00ff */
[----:B------:R-:W-:-:S03]  /*22d0*/  UIMAD.WIDE.U32 UR22, UR8, UR10, URZ ;  /* 0x0000000a081672a5 */ /* 0x000fc6000f8e00ff */
[----:B------:R-:W-:Y:S01]  /*22e0*/  UMOV UR16, UR17 ;  /* 0x0000001100107c82 */ /* 0x000fe20008000000 */
[----:B------:R-:W-:Y:S02]  /*22f0*/  USHF.R.U32.HI UR4, URZ, UR26, UR4 ;  /* 0x0000001aff047299 */ /* 0x000fe40008011604 */
[----:B------:R-:W-:Y:S01]  /*2300*/  @UP3 USHF.R.U32.HI UR7, URZ, UR11, UR16 ;  /* 0x0000000bff073299 */ /* 0x000fe20008011610 */
[----:B------:R-:W-:Y:S01]  /*2310*/  UMOV UR18, UR19 ;  /* 0x0000001300127c82 */ /* 0x000fe20008000000 */
[----:B------:R-:W-:Y:S01]  /*2320*/  UMOV UR22, UR23 ;  /* 0x0000001700167c82 */ /* 0x000fe20008000000 */
[----:B------:R-:W-:Y:S02]  /*2330*/  USHF.R.U32.HI UR13, URZ, UR13, UR18 ;  /* 0x0000000dff0d7299 */ /* 0x000fe40008011612 */
[----:B------:R-:W-:Y:S02]  /*2340*/  USEL UR4, UR27, UR4, !UP0 ;  /* 0x000000041b047287 */ /* 0x000fe4000c000000 */
[----:B------:R-:W-:-:S02]  /*2350*/  @UP3 USHF.R.U32.HI UR8, URZ, UR11, UR22 ;  /* 0x0000000bff083299 */ /* 0x000fc40008011616 */
[----:B------:R-:W-:Y:S02]  /*2360*/  UIMAD UR9, UR42, UR7, URZ ;  /* 0x000000072a0972a4 */ /* 0x000fe4000f8e02ff */
[----:B------:R-:W-:Y:S02]  /*2370*/  USEL UR7, UR37, UR13, !UP2 ;  /* 0x0000000d25077287 */ /* 0x000fe4000d000000 */
[----:B------:R-:W-:Y:S02]  /*2380*/  UIMAD UR12, UR42, UR8, URZ ;  /* 0x000000082a0c72a4 */ /* 0x000fe4000f8e02ff */
[----:B------:R-:W-:Y:S02]  /*2390*/  UISETP.GE.AND UP0, UPT, UR4, UR9, UPT ;  /* 0x000000090400728c */ /* 0x000fe4000bf06270 */
[----:B------:R-:W-:Y:S02]  /*23a0*/  UIMAD.WIDE.U32 UR16, UR4, UR10, URZ ;  /* 0x0000000a041072a5 */ /* 0x000fe4000f8e00ff */
[----:B------:R-:W-:-:S02]  /*23b0*/  UISETP.GE.OR UP0, UPT, UR7, UR12, UP0 ;  /* 0x0000000c0700728c */ /* 0x000fc40008706670 */
        /* <DEDUP_REMOVED lines=19> */
.L_x_40:
[----:B------:R-:W2:Y:S02]  /*24f0*/  LDCU UR4, c[0x0][0xb30] ;  /* 0x00016600ff0477ac */ /* 0x000ea40008000800 */
[----:B--2---:R-:W-:-:S09]  /*2500*/  UISETP.NE.AND UP0, UPT, UR4, 0x1, UPT ;  /* 0x000000010400788c */ /* 0x004fd2000bf05270 */
[----:B------:R-:W-:Y:S05]  /*2510*/  BRA.U UP0, `(.L_x_41) ;  /* 0x0000000100447547 */ /* 0x000fea000b800000 */
[----:B------:R-:W2:Y:S01]  /*2520*/  LDCU.128 UR12, c[0x0][0xb10] ;  /* 0x00016200ff0c77ac */ /* 0x000ea20008000c00 */
[----:B------:R-:W3:Y:S01]  /*2530*/  LDCU UR16, c[0x0][0xb0c] ;  /* 0x00016180ff1077ac */ /* 0x000ee20008000800 */
[----:B------:R-:W4:Y:S01]  /*2540*/  LDCU UR17, c[0x0][0xb20] ;  /* 0x00016400ff1177ac */ /* 0x000f220008000800 */
[----:B--2---:R-:W-:Y:S02]  /*2550*/  UIMAD.WIDE.U32 UR10, UR37, UR12, URZ ;  /* 0x0000000c250a72a5 */ /* 0x004fe4000f8e00ff */
[----:B------:R-:W-:Y:S02]  /*2560*/  UIMAD.WIDE.U32 UR8, UR27, UR15, URZ ;  /* 0x0000000f1b0872a5 */ /* 0x000fe4000f8e00ff */
[----:B---3--:R-:W-:Y:S02]  /*2570*/  UISETP.NE.AND UP2, UPT, UR16, 0x1, UPT ;  /* 0x000000011000788c */ /* 0x008fe4000bf45270 */
[----:B------:R-:W-:Y:S01]  /*2580*/  UISETP.NE.AND UP0, UPT, UR14, 0x1, UPT ;  /* 0x000000010e00788c */ /* 0x000fe2000bf05270 */
[----:B------:R-:W-:-:S02]  /*2590*/  UMOV UR7, UR11 ;  /* 0x0000000b00077c82 */ /* 0x000fc40008000000 */
[----:B------:R-:W-:Y:S01]  /*25a0*/  UMOV UR4, UR9 ;  /* 0x0000000900047c82 */ /* 0x000fe20008000000 */
[----:B------:R-:W-:Y:S02]  /*25b0*/  USHF.R.U32.HI UR7, URZ, UR13, UR7 ;  /* 0x0000000dff077299 */ /* 0x000fe40008011607 */
[----:B----4-:R-:W-:Y:S02]  /*25c0*/  USHF.R.U32.HI UR4, URZ, UR17, UR4 ;  /* 0x00000011ff047299 */ /* 0x010fe40008011604 */
[----:B------:R-:W-:Y:S02]  /*25d0*/  USEL UR7, UR37, UR7, !UP2 ;  /* 0x0000000725077287 */ /* 0x000fe4000d000000 */
[----:B------:R-:W-:-:S04]  /*25e0*/  USEL UR4, UR27, UR4, !UP0 ;  /* 0x000000041b047287 */ /* 0x000fc8000c000000 */
[----:B------:R-:W-:Y:S02]  /*25f0*/  UIADD3 UR8, UPT, UPT, UR7, -UR4, URZ ;  /* 0x8000000407087290 */ /* 0x000fe4000fffe0ff */
[----:B------:R-:W-:Y:S02]  /*2600*/  UIADD3 UR4, UPT, UPT, -UR7, UR4, URZ ;  /* 0x0000000407047290 */ /* 0x000fe4000fffe1ff */
[----:B------:R-:W-:Y:S02]  /*2610*/  UIMAD UR27, UR8, UR14, UR27 ;  /* 0x0000000e081b72a4 */ /* 0x000fe4000f8e021b */
[----:B------:R-:W-:-:S12]  /*2620*/  UIMAD UR37, UR4, UR16, UR37 ;  /* 0x00000010042572a4 */ /* 0x000fd8000f8e0225 */
.L_x_41:
[----:B------:R-:W-:Y:S01]  /*2630*/  VIADD R11, R11, 0x1 ;  /* 0x000000010b0b7836 */ /* 0x000fe20000000000 */
[----:B------:R-:W-:Y:S01]  /*2640*/  R2UR UR4, R147 ;  /* 0x00000000930472ca */ /* 0x000fe200000e0000 */
[----:B------:R-:W-:Y:S01]  /*2650*/  UIADD3 UR20, UPT, UPT, UR27, UR63, URZ ;  /* 0x0000003f1b147290 */ /* 0x000fe2000fffe0ff */
[----:B------:R-:W-:Y:S02]  /*2660*/  PLOP3.LUT P1, PT, PT, PT, PT, 0x80, 0x8 ;  /* 0x000000000008781c */ /* 0x000fe40003f2f070 */
[----:B------:R-:W-:-:S04]  /*2670*/  ISETP.NE.AND P0, PT, R11, 0x2, PT ;  /* 0x000000020b00780c */ /* 0x000fc80003f05270 */
[----:B------:R-:W-:Y:S02]  /*2680*/  SEL R3, RZ, 0x1, P0 ;  /* 0x00000001ff037807 */ /* 0x000fe40000000000 */
[----:B------:R-:W-:Y:S02]  /*2690*/  SEL R11, R11, RZ, P0 ;  /* 0x000000ff0b0b7207 */ /* 0x000fe40000000000 */
[----:B------:R-:W-:Y:S01]  /*26a0*/  LOP3.LUT R10, R10, R3, RZ, 0x3c, !PT ;  /* 0x000000030a0a7212 */ /* 0x000fe200078e3cff */
[----:B------:R-:W-:Y:S01]  /*26b0*/  UIADD3 UR16, UPT, UPT, UR37, UR4, URZ ;  /* 0x0000000425107290 */ /* 0x000fe2000fffe0ff */
[----:B------:R-:W-:Y:S11]  /*26c0*/  BRA.U UP1, `(.L_x_42) ;  /* 0xfffffff101407547 */ /* 0x000ff6000b83ffff */
[----:B------:R-:W-:Y:S01]  /*26d0*/  UIADD3 UR7, UPT, UPT, UR6, 0x20, URZ ;  /* 0x0000002006077890 */ /* 0x000fe2000fffe0ff */
[----:B------:R-:W-:-:S03]  /*26e0*/  SHF.L.U32 R3, R12, 0x1f, RZ ;  /* 0x0000001f0c037819 */ /* 0x000fc600000006ff */
[----:B------:R-:W-:-:S09]  /*26f0*/  ULEA UR4, UR5, UR7, 0x3 ;  /* 0x0000000705047291 */ /* 0x000fd2000f8e18ff */
[----:B------:R-:W2:Y:S02]  /*2700*/  SYNCS.PHASECHK.TRANS64.TRYWAIT P0, [UR4], R3 ;  /* 0x00000003ff0075a7 */ /* 0x000ea40008001104 */
[----:B--2---:R-:W-:Y:S05]  /*2710*/  @!P0 BRA `(.L_x_43) ;  /* 0x00000060009c8947 */ /* 0x004fea0003800000 */
.L_x_117:
[----:B------:R-:W-:-:S04]  /*2720*/  UIADD3 UR4, UPT, UPT, UR5, 0x1, URZ ;  /* 0x0000000105047890 */ /* 0x000fc8000fffe0ff */
[----:B------:R-:W-:-:S04]  /*2730*/  UISETP.NE.AND UP0, UPT, UR4, 0x4, UPT ;  /* 0x000000040400788c */ /* 0x000fc8000bf05270 */
[----:B------:R-:W-:Y:S02]  /*2740*/  USEL UR6, URZ, 0x1, UP0 ;  /* 0x00000001ff067887 */ /* 0x000fe40008000000 */
[----:B------:R-:W-:-:S04]  /*2750*/  USEL UR4, UR4, URZ, UP0 ;  /* 0x000000ff04047287 */ /* 0x000fc80008000000 */
[----:B------:R-:W-:Y:S01]  /*2760*/  ULEA UR5, UR4, UR7, 0x3 ;  /* 0x0000000704057291 */ /* 0x000fe2000f8e18ff */
[----:B------:R-:W-:-:S04]  /*2770*/  LOP3.LUT R2, R12, UR6, RZ, 0x3c, !PT ;  /* 0x000000060c027c12 */ /* 0x000fc8000f8e3cff */
[----:B-1----:R-:W-:-:S04]  /*2780*/  SHF.L.U32 R3, R2, 0x1f, RZ ;  /* 0x0000001f02037819 */ /* 0x002fc800000006ff */
[----:B------:R-:W1:Y:S02]  /*2790*/  SYNCS.PHASECHK.TRANS64.TRYWAIT P0, [UR5], R3 ;  /* 0x00000003ff0075a7 */ /* 0x000e640008001105 */
[----:B-1----:R-:W-:Y:S05]  /*27a0*/  @!P0 BRA `(.L_x_44) ;  /* 0x0000006000908947 */ /* 0x002fea0003800000 */
.L_x_119:
        /* <DEDUP_REMOVED lines=9> */
.L_x_121:
[----:B------:R-:W-:-:S04]  /*2840*/  UIADD3 UR4, UPT, UPT, UR4, 0x1, URZ ;  /* 0x0000000104047890 */ /* 0x000fc8000fffe0ff */
[----:B------:R-:W-:-:S04]  /*2850*/  UISETP.NE.AND UP0, UPT, UR4, 0x4, UPT ;  /* 0x000000040400788c */ /* 0x000fc8000bf05270 */
[----:B------:R-:W-:Y:S02]  /*2860*/  USEL UR5, URZ, 0x1, UP0 ;  /* 0x00000001ff057887 */ /* 0x000fe40008000000 */
[----:B------:R-:W-:-:S04]  /*2870*/  USEL UR4, UR4, URZ, UP0 ;  /* 0x000000ff04047287 */ /* 0x000fc80008000000 */
[----:B------:R-:W-:Y:S01]  /*2880*/  ULEA UR4, UR4, UR7, 0x3 ;  /* 0x0000000704047291 */ /* 0x000fe2000f8e18ff */
[----:B-1----:R-:W-:-:S04]  /*2890*/  LOP3.LUT R3, R2, UR5, RZ, 0x3c, !PT ;  /* 0x0000000502037c12 */ /* 0x002fc8000f8e3cff */
[----:B------:R-:W-:Y:S01]  /*28a0*/  SHF.L.U32 R3, R3, 0x1f, RZ ;  /* 0x0000001f03037819 */ /* 0x000fe200000006ff */
[----:B------:R-:W-:-:S07]  /*28b0*/  IMAD.U32 R0, RZ, RZ, UR4 ;  /* 0x00000004ff007e24 */ /* 0x000fce000f8e00ff */
.L_x_46:
[----:B-1----:R1:W2:Y:S02]  /*28c0*/  SYNCS.PHASECHK.TRANS64.TRYWAIT P0, [R0+URZ], R3 ;  /* 0x00000003000075a7 */ /* 0x0022a400080011ff */
[----:B--2---:R-:W-:Y:S05]  /*28d0*/  @!P0 NANOSLEEP.SYNCS 0x989680 ;  /* 0x009896800000895d */ /* 0x004fea0003900000 */
[----:B------:R-:W2:Y:S02]  /*28e0*/  @!P0 SYNCS.PHASECHK.TRANS64 P0, [R0+URZ], R3 ;  /* 0x00000003000085a7 */ /* 0x000ea400080010ff */
[----:B--2---:R-:W-:Y:S05]  /*28f0*/  @P0 EXIT ;  /* 0x000000000000094d */ /* 0x004fea0003800000 */
[----:B------:R-:W-:Y:S05]  /*2900*/  BRA `(.L_x_46) ;  /* 0xfffffffc00ec7947 */ /* 0x000fea000383ffff */
.L_x_22:
[----:B------:R-:W-:-:S04]  /*2910*/  UISETP.NE.AND UP0, UPT, UR45, URZ, UPT ;  /* 0x000000ff2d00728c */ /* 0x000fc8000bf05270 */
[----:B------:R-:W-:-:S09]  /*2920*/  UISETP.NE.OR UP0, UPT, UR17, 0x1, UP0 ;  /* 0x000000011100788c */ /* 0x000fd20008705670 */
[----:B------:R-:W-:Y:S05]  /*2930*/  BRA.U UP0, `(.L_x_47) ;  /* 0x0000000500487547 */ /* 0x000fea000b800000 */
[----:B------:R-:W-:Y:S01]  /*2940*/  ISETP.GE.U32.AND P2, PT, R0, 0x2, PT ;  /* 0x000000020000780c */ /* 0x000fe20003f46070 */
[----:B------:R-:W-:Y:S01]  /*2950*/  IMAD.MOV.U32 R12, RZ, RZ, 0x1 ;  /* 0x00000001ff0c7424 */ /* 0x000fe200078e00ff */
[----:B------:R-:W-:Y:S02]  /*2960*/  CS2R R10, SRZ ;  /* 0x00000000000a7805 */ /* 0x000fe4000001ff00 */
[----:B------:R-:W-:Y:S01]  /*2970*/  CS2R R8, SRZ ;  /* 0x0000000000087805 */ /* 0x000fe2000001ff00 */
[----:B------:R-:W-:Y:S01]  /*2980*/  UMOV UR6, 0x400 ;  /* 0x0000040000067882 */ /* 0x000fe20000000000 */
[----:B------:R-:W-:Y:S01]  /*2990*/  UMOV UR5, URZ ;  /* 0x000000ff00057c82 */ /* 0x000fe20008000000 */
[----:B------:R-:W-:-:S12]  /*29a0*/  ULEA UR6, UR45, UR6, 0x18 ;  /* 0x000000062d067291 */ /* 0x000fd8000f8ec0ff */
.L_x_51:
[----:B------:R-:W-:Y:S02]  /*29b0*/  LEA R2, R8, UR6, 0x3 ;  /* 0x0000000608027c11 */ /* 0x000fe4000f8e18ff */
[----:B------:R-:W-:-:S03]  /*29c0*/  SHF.L.U32 R5, R9, 0x1f, RZ ;  /* 0x0000001f09057819 */ /* 0x000fc600000006ff */
[----:B------:R-:W-:Y:S01]  /*29d0*/  VIADD R4, R2, 0xe0 ;  /* 0x000000e002047836 */ /* 0x000fe20000000000 */
[----:B------:R-:W1:Y:S02]  /*29e0*/  SYNCS.PHASECHK.TRANS64.TRYWAIT P0, [R2+URZ+0xd0], R5 ;  /* 0x0000d005020075a7 */ /* 0x000e6400080011ff */
[----:B-1----:R-:W-:Y:S05]  /*29f0*/  @!P0 BRA `(.L_x_48) ;  /* 0x00000060002c8947 */ /* 0x002fea0003800000 */
.L_x_122:
[----:B------:R-:W-:Y:S01]  /*2a00*/  ULEA UR4, UR5, UR6, 0x3 ;  /* 0x0000000605047291 */ /* 0x000fe2000f8e18ff */
[----:B------:R-:W-:Y:S02]  /*2a10*/  PRMT R4, RZ, 0x654, R4 ;  /* 0x00000654ff047816 */ /* 0x000fe40000000004 */
[----:B-1----:R-:W-:Y:S01]  /*2a20*/  SHF.L.U32 R5, R12, 0x1f, RZ ;  /* 0x0000001f0c057819 */ /* 0x002fe200000006ff */
[----:B------:R-:W-:Y:S01]  /*2a30*/  UIADD3 UR7, UPT, UPT, UR4, 0x70, URZ ;  /* 0x0000007004077890 */ /* 0x000fe2000fffe0ff */
[----:B------:R1:W-:Y:S05]  /*2a40*/  SYNCS.ARRIVE.TRANS64.RED.A1T0 RZ, [R4+URZ], RZ ;  /* 0x000000ff04ff79a7 */ /* 0x0003ea00081004ff */
[----:B------:R-:W-:Y:S01]  /*2a50*/  IMAD.U32 R7, RZ, RZ, UR7 ;  /* 0x00000007ff077e24 */ /* 0x000fe2000f8e00ff */
[----:B------:R-:W2:Y:S04]  /*2a60*/  SYNCS.PHASECHK.TRANS64.TRYWAIT P0, [UR4+0x80], R5 ;  /* 0x00008005ff0075a7 */ /* 0x000ea80008001104 */
[----:B------:R-:W-:Y:S01]  /*2a70*/  PRMT R6, R0, 0x654, R7 ;  /* 0x0000065400067816 */ /* 0x000fe20000000007 */
[----:B-1----:R-:W-:Y:S01]  /*2a80*/  @!P2 IMAD.MOV.U32 R4, RZ, RZ, 0x10 ;  /* 0x00000010ff04a424 */ /* 0x002fe200078e00ff */
[----:B--2---:R-:W-:Y:S06]  /*2a90*/  @!P0 BRA `(.L_x_49) ;  /* 0x0000006000188947 */ /* 0x004fec0003800000 */
.L_x_124:
[----:B------:R-:W-:Y:S01]  /*2aa0*/  ULEA UR8, UR5, UR6, 0x4 ;  /* 0x0000000605087291 */ /* 0x000fe2000f8e20ff */
[----:B------:R-:W-:Y:S01]  /*2ab0*/  SEL R3, R6, R3, !P2 ;  /* 0x0000000306037207 */ /* 0x000fe20005000000 */
[----:B------:R-:W-:Y:S01]  /*2ac0*/  UIADD3 UR9, UPT, UPT, UR4, 0x70, URZ ;  /* 0x0000007004097890 */ /* 0x000fe2000fffe0ff */
[----:B-1----:R-:W-:Y:S01]  /*2ad0*/  LEA R2, R11, UR6, 0x3 ;  /* 0x000000060b027c11 */ /* 0x002fe2000f8e18ff */
[----:B------:R-:W-:Y:S01]  /*2ae0*/  UIADD3 UR8, UPT, UPT, UR8, 0x100, URZ ;  /* 0x0000010008087890 */ /* 0x000fe2000fffe0ff */
[----:B------:R-:W-:Y:S01]  /*2af0*/  SHF.L.U32 R5, R10, 0x1f, RZ ;  /* 0x0000001f0a057819 */ /* 0x000fe200000006ff */
[----:B------:R1:W-:Y:S01]  /*2b00*/  @!P2 SYNCS.ARRIVE.TRANS64.RED RZ, [R3+URZ], R4 ;  /* 0x0000000403ffa9a7 */ /* 0x0003e200080004ff */
[----:B------:R-:W-:Y:S01]  /*2b10*/  UIADD3 UR4, UPT, UPT, UR5, 0x1, URZ ;  /* 0x0000000105047890 */ /* 0x000fe2000fffe0ff */
[----:B------:R-:W-:-:S03]  /*2b20*/  VIADD R8, R8, 0x1 ;  /* 0x0000000108087836 */ /* 0x000fc60000000000 */
[----:B------:R-:W-:Y:S02]  /*2b30*/  UISETP.NE.AND UP0, UPT, UR4, 0x2, UPT ;  /* 0x000000020400788c */ /* 0x000fe4000bf05270 */
[----:B------:R-:W-:Y:S06]  /*2b40*/  UGETNEXTWORKID.BROADCAST [UR8], [UR9] ;  /* 0x00000000080073ca */ /* 0x000fec0008000100 */
[----:B------:R-:W-:Y:S01]  /*2b50*/  USEL UR7, URZ, 0x1, UP0 ;  /* 0x00000001ff077887 */ /* 0x000fe20008000000 */
[----:B------:R-:W-:Y:S01]  /*2b60*/  ISETP.NE.AND P0, PT, R8, 0x2, PT ;  /* 0x000000020800780c */ /* 0x000fe20003f05270 */
[----:B------:R-:W-:Y:S01]  /*2b70*/  USEL UR5, UR4, URZ, UP0 ;  /* 0x000000ff04057287 */ /* 0x000fe20008000000 */
[----:B------:R-:W2:Y:S03]  /*2b80*/  SYNCS.PHASECHK.TRANS64.TRYWAIT P1, [R2+URZ+0x70], R5 ;  /* 0x00007005020075a7 */ /* 0x000ea600080211ff */
[----:B------:R-:W-:Y:S01]  /*2b90*/  LOP3.LUT R12, R12, UR7, RZ, 0x3c, !PT ;  /* 0x000000070c0c7c12 */ /* 0x000fe2000f8e3cff */
[----:B-12---:R-:W-:Y:S07]  /*2ba0*/  @!P1 BRA `(.L_x_50) ;  /* 0x0000005c00ec9947 */ /* 0x006fee0003800000 */
.L_x_125:
[C---:B------:R-:W-:Y:S01]  /*2bb0*/  LEA R4, R11.reuse, UR6, 0x4 ;  /* 0x000000060b047c11 */ /* 0x040fe2000f8e20ff */
[----:B-1----:R-:W-:Y:S01]  /*2bc0*/  VIADD R2, R2, 0x80 ;  /* 0x0000008002027836 */ /* 0x002fe20000000000 */
[----:B------:R-:W-:Y:S01]  /*2bd0*/  SEL R8, R8, RZ, P0 ;  /* 0x000000ff08087207 */ /* 0x000fe20000000000 */
[----:B------:R-:W-:-:S03]  /*2be0*/  VIADD R11, R11, 0x1 ;  /* 0x000000010b0b7836 */ /* 0x000fc60000000000 */
[----:B------:R-:W1:Y:S01]  /*2bf0*/  LDS.128 R4, [R4+0x100] ;  /* 0x0001000004047984 */ /* 0x000e620000000c00 */
[----:B------:R-:W-:Y:S02]  /*2c00*/  PRMT R2, RZ, 0x654, R2 ;  /* 0x00000654ff027816 */ /* 0x000fe40000000002 */
[C---:B------:R-:W-:Y:S01]  /*2c10*/  ISETP.NE.AND P1, PT, R11.reuse, 0x2, PT ;  /* 0x000000020b00780c */ /* 0x040fe20003f25270 */
[----:B------:R-:W-:Y:S01]  /*2c20*/  @!PT LDS RZ, [RZ] ;  /* 0x00000000fffff984 */ /* 0x000fe20000000800 */
[----:B------:R-:W-:Y:S01]  /*2c30*/  @!PT LDS RZ, [RZ] ;  /* 0x00000000fffff984 */ /* 0x000fe20000000800 */
[----:B------:R-:W-:Y:S01]  /*2c40*/  @!PT LDS RZ, [RZ] ;  /* 0x00000000fffff984 */ /* 0x000fe20000000800 */
[----:B------:R-:W-:Y:S01]  /*2c50*/  @!PT LDS RZ, [RZ] ;  /* 0x00000000fffff984 */ /* 0x000fe20000000800 */
[----:B------:R2:W-:Y:S06]  /*2c60*/  MEMBAR.ALL.CTA ;  /* 0x0000000000007992 */ /* 0x0005ec0000008000 */
[----:B--2---:R-:W2:Y:S01]  /*2c70*/  FENCE.VIEW.ASYNC.S ;  /* 0x00000000000073c6 */ /* 0x004ea20000000000 */
[----:B------:R-:W-:Y:S01]  /*2c80*/  SEL R11, R11, RZ, P1 ;  /* 0x000000ff0b0b7207 */ /* 0x000fe20000800000 */
[----:B--2---:R2:W-:Y:S01]  /*2c90*/  SYNCS.ARRIVE.TRANS64.RED.A1T0 RZ, [R2+URZ], RZ ;  /* 0x000000ff02ff79a7 */ /* 0x0045e200081004ff */
[----:B-1----:R-:W-:-:S02]  /*2ca0*/  LOP3.LUT P3, RZ, R6, 0x1, RZ, 0xc0, !PT ;  /* 0x0000000106ff7812 */ /* 0x002fc4000786c0ff */
[----:B------:R-:W-:-:S04]  /*2cb0*/  SEL R5, RZ, 0x1, P1 ;  /* 0x00000001ff057807 */ /* 0x000fc80000800000 */
[----:B------:R-:W-:Y:S02]  /*2cc0*/  LOP3.LUT R10, R10, R5, RZ, 0x3c, !PT ;  /* 0x000000050a0a7212 */ /* 0x000fe400078e3cff */
[----:B--2---:R-:W-:-:S04]  /*2cd0*/  SEL R2, RZ, 0x1, P0 ;  /* 0x00000001ff027807 */ /* 0x004fc80000000000 */
[----:B------:R-:W-:Y:S01]  /*2ce0*/  LOP3.LUT R9, R9, R2, RZ, 0x3c, !PT ;  /* 0x0000000209097212 */ /* 0x000fe200078e3cff */
[----:B------:R-:W-:Y:S06]  /*2cf0*/  @P3 BRA `(.L_x_51) ;  /* 0xfffffffc002c3947 */ /* 0x000fec000383ffff */
[----:B------:R-:W-:Y:S01]  /*2d00*/  ULEA UR4, UR5, UR6, 0x3 ;  /* 0x0000000605047291 */ /* 0x000fe2000f8e18ff */
[----:B------:R-:W-:-:S08]  /*2d10*/  SHF.L.U32 R3, R12, 0x1f, RZ ;  /* 0x0000001f0c037819 */ /* 0x000fd000000006ff */
[----:B------:R-:W1:Y:S02]  /*2d20*/  SYNCS.PHASECHK.TRANS64 P0, [UR4+0x80], R3 ;  /* 0x00008003ff0075a7 */ /* 0x000e640008001004 */
[----:B-1----:R-:W-:Y:S05]  /*2d30*/  @P0 BRA `(.L_x_52) ;  /* 0x0000000000080947 */ /* 0x002fea0003800000 */
[----:B------:R-:W1:Y:S02]  /*2d40*/  SYNCS.PHASECHK.TRANS64.TRYWAIT P0, [UR4+0x80], R3 ;  /* 0x00008003ff0075a7 */ /* 0x000e640008001104 */
[----:B-1----:R-:W-:Y:S05]  /*2d50*/  @!P0 BRA `(.L_x_53) ;  /* 0x0000005c00948947 */ /* 0x002fea0003800000 */
.L_x_52:
[----:B------:R-:W-:-:S04]  /*2d60*/  UIADD3 UR7, UPT, UPT, UR5, 0x1, URZ ;  /* 0x0000000105077890 */ /* 0x000fc8000fffe0ff */
[----:B------:R-:W-:-:S04]  /*2d70*/  UISETP.NE.AND UP0, UPT, UR7, 0x2, UPT ;  /* 0x000000020700788c */ /* 0x000fc8000bf05270 */
[----:B------:R-:W-:Y:S02]  /*2d80*/  USEL UR8, URZ, 0x1, UP0 ;  /* 0x00000001ff087887 */ /* 0x000fe40008000000 */
[----:B------:R-:W-:-:S04]  /*2d90*/  USEL UR7, UR7, URZ, UP0 ;  /* 0x000000ff07077287 */ /* 0x000fc80008000000 */
[----:B------:R-:W-:Y:S01]  /*2da0*/  ULEA UR7, UR7, UR6, 0x3 ;  /* 0x0000000607077291 */ /* 0x000fe2000f8e18ff */
[----:B-1----:R-:W-:-:S04]  /*2db0*/  LOP3.LUT R3, R12, UR8, RZ, 0x3c, !PT ;  /* 0x000000080c037c12 */ /* 0x002fc8000f8e3cff */
[----:B------:R-:W-:-:S04]  /*2dc0*/  SHF.L.U32 R0, R3, 0x1f, RZ ;  /* 0x0000001f03007819 */ /* 0x000fc800000006ff */
[----:B------:R-:W1:Y:S02]  /*2dd0*/  SYNCS.PHASECHK.TRANS64 P0, [UR7+0x80], R0 ;  /* 0x00008000ff0075a7 */ /* 0x000e640008001007 */
[----:B-1----:R-:W-:Y:S05]  /*2de0*/  @P0 EXIT ;  /* 0x000000000000094d */ /* 0x002fea0003800000 */
[----:B------:R-:W-:Y:S02]  /*2df0*/  SHF.L.U32 R3, R3, 0x1f, RZ ;  /* 0x0000001f03037819 */ /* 0x000fe400000006ff */
[----:B------:R-:W-:-:S07]  /*2e00*/  MOV R0, UR7 ;  /* 0x0000000700007c02 */ /* 0x000fce0008000f00 */
.L_x_54:
[----:B-1----:R1:W2:Y:S02]  /*2e10*/  SYNCS.PHASECHK.TRANS64.TRYWAIT P0, [R0+URZ+0x80], R3 ;  /* 0x00008003000075a7 */ /* 0x0022a400080011ff */
[----:B--2---:R-:W-:Y:S05]  /*2e20*/  @!P0 NANOSLEEP.SYNCS 0x989680 ;  /* 0x009896800000895d */ /* 0x004fea0003900000 */
[----:B------:R-:W2:Y:S02]  /*2e30*/  @!P0 SYNCS.PHASECHK.TRANS64 P0, [R0+URZ+0x80], R3 ;  /* 0x00008003000085a7 */ /* 0x000ea400080010ff */
[----:B--2---:R-:W-:Y:S05]  /*2e40*/  @P0 EXIT ;  /* 0x000000000000094d */ /* 0x004fea0003800000 */
[----:B------:R-:W-:Y:S05]  /*2e50*/  BRA `(.L_x_54) ;  /* 0xfffffffc00ec7947 */ /* 0x000fea000383ffff */
.L_x_47:
[----:B------:R-:W-:Y:S05]  /*2e60*/  BRA.U UP4, `(.L_x_55) ;  /* 0x0000000d04687547 */ /* 0x000fea000b800000 */
[----:B------:R-:W-:Y:S01]  /*2e70*/  UMOV UR4, 0x40 ;  /* 0x0000004000047882 */ /* 0x000fe20000000000 */
[----:B------:R-:W-:Y:S01]  /*2e80*/  NOP ;  /* 0x0000000000007918 */ /* 0x000fe20000000000 */
[----:B------:R-:W-:Y:S01]  /*2e90*/  ULEA UR5, UR45, UR4, 0x18 ;  /* 0x000000042d057291 */ /* 0x000fe2000f8ec0ff */
[----:B------:R-:W-:Y:S02]  /*2ea0*/  UMOV UR6, 0x400 ;  /* 0x0000040000067882 */ /* 0x000fe40000000000 */
[----:B------:R-:W-:-:S06]  /*2eb0*/  ULEA UR6, UR45, UR6, 0x18 ;  /* 0x000000062d067291 */ /* 0x000fcc000f8ec0ff */
[----:B------:R-:W1:Y:S02]  /*2ec0*/  LDS.U8 R0, [UR5+0x1c] ;  /* 0x00001c05ff007984 */ /* 0x000e640008000000 */
[----:B-1----:R-:W-:-:S13]  /*2ed0*/  ISETP.NE.AND P0, PT, R0, RZ, PT ;  /* 0x000000ff0000720c */ /* 0x002fda0003f05270 */
[----:B------:R-:W-:Y:S05]  /*2ee0*/  @P0 BRA `(.L_x_56) ;  /* 0x0000000000580947 */ /* 0x000fea0003800000 */
[----:B------:R-:W-:-:S13]  /*2ef0*/  ELECT P0, URZ, PT ;  /* 0x0000000000ff782f */ /* 0x000fda0003800000 */
[----:B------:R-:W-:Y:S05]  /*2f00*/  @!P0 BRA `(.L_x_57) ;  /* 0x0000000000608947 */ /* 0x000fea0003800000 */
[----:B------:R-:W-:Y:S01]  /*2f10*/  UMOV UR4, 0x10 ;  /* 0x0000001000047882 */ /* 0x000fe20000000000 */
[----:B------:R-:W-:Y:S01]  /*2f20*/  HFMA2 R0, -RZ, RZ, 0, 5.9604644775390625e-08 ;  /* 0x00000001ff007431 */ /* 0x000fe200000001ff */
[----:B------:R-:W-:-:S03]  /*2f30*/  MOV R3, 0xffff ;  /* 0x0000ffff00037802 */ /* 0x000fc60000000f00 */
[----:B------:R-:W-:Y:S04]  /*2f40*/  DEPBAR.LE SB1, 0x36 ;  /* 0x00009d800000791a */ /* 0x000fe80000000000 */
[----:B------:R-:W1:Y:S02]  /*2f50*/  UTCATOMSWS.FIND_AND_SET.ALIGN UP0, UR4, UR4 ;  /* 0x00000004000475e3 */ /* 0x000e640008000800 */
[----:B-1----:R-:W-:Y:S01]  /*2f60*/  MOV R4, UR4 ;  /* 0x0000000400047c02 */ /* 0x002fe20008000f00 */
[----:B------:R-:W-:Y:S06]  /*2f70*/  BRA.U UP0, `(.L_x_58) ;  /* 0x0000000100187547 */ /* 0x000fec000b800000 */
.L_x_59:
[----:B------:R-:W-:Y:S05]  /*2f80*/  NANOSLEEP 0x64 ;  /* 0x000000640000795d */ /* 0x000fea0003800000 */
[----:B------:R-:W-:-:S05]  /*2f90*/  UMOV UR4, 0x10 ;  /* 0x0000001000047882 */ /* 0x000fca0000000000 */
[----:B------:R-:W-:Y:S04]  /*2fa0*/  DEPBAR.LE SB1, 0x36 ;  /* 0x00009d800000791a */ /* 0x000fe80000000000 */
[----:B------:R-:W1:Y:S02]  /*2fb0*/  UTCATOMSWS.FIND_AND_SET.ALIGN UP0, UR4, UR4 ;  /* 0x00000004000475e3 */ /* 0x000e640008000800 */
[----:B-1----:R-:W-:Y:S01]  /*2fc0*/  MOV R4, UR4 ;  /* 0x0000000400047c02 */ /* 0x002fe20008000f00 */
[----:B------:R-:W-:Y:S05]  /*2fd0*/  BRA.U !UP0, `(.L_x_59) ;  /* 0xfffffffd08e87547 */ /* 0x000fea000b83ffff */
.L_x_58:
[-C--:B------:R-:W-:Y:S02]  /*2fe0*/  SHF.L.U32 R3, R3, R4.reuse, RZ ;  /* 0x0000000403037219 */ /* 0x080fe400000006ff */
[----:B------:R-:W-:Y:S01]  /*2ff0*/  SHF.L.U32 R0, R0, R4, RZ ;  /* 0x0000000400007219 */ /* 0x000fe200000006ff */
[----:B------:R-:W-:Y:S02]  /*3000*/  IMAD.SHL.U32 R4, R4, 0x20, RZ ;  /* 0x0000002004047824 */ /* 0x000fe400078e00ff */
[----:B------:R1:W-:Y:S04]  /*3010*/  ATOMS.OR RZ, [UR5+0x14], R3 ;  /* 0x00001403ffff798c */ /* 0x0003e8000b000005 */
[----:B------:R1:W-:Y:S04]  /*3020*/  ATOMS.OR RZ, [UR5+0x18], R0 ;  /* 0x00001800ffff798c */ /* 0x0003e8000b000005 */
[----:B------:R1:W-:Y:S01]  /*3030*/  STS [UR6+0x120], R4 ;  /* 0x00012004ff007988 */ /* 0x0003e20008000806 */
[----:B------:R-:W-:Y:S05]  /*3040*/  BRA `(.L_x_57) ;  /* 0x0000000000107947 */ /* 0x000fea0003800000 */
.L_x_56:
[----:B------:R-:W-:Y:S02]  /*3050*/  MOV R0, 0xffffffff ;  /* 0xffffffff00007802 */ /* 0x000fe40000000f00 */
[----:B------:R-:W-:-:S03]  /*3060*/  MOV R4, 0x3090 ;  /* 0x0000309000047802 */ /* 0x000fc60000000f00 */
[----:B------:R1:W-:Y:S04]  /*3070*/  STS [UR6+0x120], R0 ;  /* 0x00012000ff007988 */ /* 0x0003e80008000806 */
[----:B-1---5:R-:W-:Y:S05]  /*3080*/  CALL.REL.NOINC `($__internal_1_$__cuda_sm10x_tcgen05_guardrail_trap_phase_invalid_during_alloc) ;  /* 0x0000006000547944 */ /* 0x022fea0003c00000 */
.L_x_57:
[----:B------:R-:W-:Y:S05]  /*3090*/  WARPSYNC.ALL ;  /* 0x0000000000007948 */ /* 0x000fea0003800000 */
[----:B------:R-:W2:Y:S01]  /*30a0*/  S2UR UR4, SR_CgaCtaId ;  /* 0x00000000000479c3 */ /* 0x000ea20000008800 */
[----:B------:R-:W-:Y:S01]  /*30b0*/  UMOV UR13, 0x400 ;  /* 0x00000400000d7882 */ /* 0x000fe20000000000 */
[----:B------:R-:W-:-:S06]  /*30c0*/  NOP ;  /* 0x0000000000007918 */ /* 0x000fcc0000000000 */
[----:B------:R-:W-:Y:S06]  /*30d0*/  BAR.ARV 0x6, 0xa0 ;  /* 0x0182800000007b1d */ /* 0x000fec0000002000 */
[----:B------:R-:W3:Y:S01]  /*30e0*/  LDCU UR5, c[0x0][0x38c] ;  /* 0x00007180ff0577ac */ /* 0x000ee20008000800 */
[----:B------:R-:W-:Y:S01]  /*30f0*/  LOP3.LUT R2, R2, 0xffff, RZ, 0xc0, !PT ;  /* 0x0000ffff02027812 */ /* 0x000fe200078ec0ff */
[----:B------:R-:W-:Y:S01]  /*3100*/  IMAD.MOV.U32 R11, RZ, RZ, 0x1 ;  /* 0x00000001ff0b7424 */ /* 0x000fe200078e00ff */
[----:B------:R-:W-:Y:S01]  /*3110*/  CS2R R8, SRZ ;  /* 0x0000000000087805 */ /* 0x000fe2000001ff00 */
[----:B------:R-:W4:Y:S01]  /*3120*/  LDCU UR8, c[0x0][0x38c] ;  /* 0x00007180ff0877ac */ /* 0x000f220008000800 */
[----:B------:R-:W-:Y:S01]  /*3130*/  R2UR UR15, R2 ;  /* 0x00000000020f72ca */ /* 0x000fe200000e0000 */
[----:B------:R-:W-:Y:S01]  /*3140*/  IMAD.MOV.U32 R10, RZ, RZ, RZ ;  /* 0x000000ffff0a7224 */ /* 0x000fe200078e00ff */
[----:B------:R-:W-:Y:S01]  /*3150*/  UMOV UR19, URZ ;  /* 0x000000ff00137c82 */ /* 0x000fe20008000000 */
[----:B------:R-:W-:Y:S01]  /*3160*/  UMOV UR10, URZ ;  /* 0x000000ff000a7c82 */ /* 0x000fe20008000000 */
[----:B--2---:R-:W-:Y:S01]  /*3170*/  ULEA UR13, UR4, UR13, 0x18 ;  /* 0x0000000d040d7291 */ /* 0x004fe2000f8ec0ff */
[----:B------:R-:W-:Y:S01]  /*3180*/  UMOV UR20, 0x0 ;  /* 0x0000000000147882 */ /* 0x000fe20000000000 */
[----:B------:R-:W-:-:S02]  /*3190*/  UMOV UR21, 0x82004a0 ;  /* 0x082004a000157882 */ /* 0x000fc40000000000 */
[----:B------:R-:W-:Y:S02]  /*31a0*/  UIADD3 UR6, UPT, UPT, UR13, 0x8400, URZ ;  /* 0x000084000d067890 */ /* 0x000fe4000fffe0ff */
[----:B------:R-:W-:Y:S02]  /*31b0*/  UIADD3 UR7, UPT, UPT, UR13, 0xc400, URZ ;  /* 0x0000c4000d077890 */ /* 0x000fe4000fffe0ff */
[----:B---3--:R-:W-:Y:S01]  /*31c0*/  UIADD3 UR5, UPT, UPT, UR5, 0x1f, URZ ;  /* 0x0000001f05057890 */ /* 0x008fe2000fffe0ff */
[----:B-1----:R-:W1:Y:S01]  /*31d0*/  LDS R0, [UR13+0x120] ;  /* 0x0001200dff007984 */ /* 0x002e620008000800 */
[----:B------:R-:W-:Y:S02]  /*31e0*/  USHF.R.U32.HI UR6, URZ, 0x4, UR6 ;  /* 0x00000004ff067899 */ /* 0x000fe40008011606 */
[----:B------:R-:W-:Y:S02]  /*31f0*/  USHF.R.S32.HI UR4, URZ, 0x1f, UR5 ;  /* 0x0000001fff047899 */ /* 0x000fe40008011405 */
[----:B------:R-:W-:-:S02]  /*3200*/  ULOP3.LUT UR6, UR6, 0x3fff, URZ, 0xc0, !UPT ;  /* 0x00003fff06067892 */ /* 0x000fc4000f8ec0ff */
[----:B------:R-:W-:Y:S02]  /*3210*/  ULEA.HI UR4, UR4, UR5, URZ, 0x5 ;  /* 0x0000000504047291 */ /* 0x000fe4000f8f28ff */
[----:B------:R-:W-:Y:S02]  /*3220*/  USHF.R.U32.HI UR5, URZ, 0x4, UR7 ;  /* 0x00000004ff057899 */ /* 0x000fe40008011607 */
[----:B------:R-:W-:Y:S02]  /*3230*/  USHF.R.S32.HI UR22, URZ, 0x5, UR4 ;  /* 0x00000005ff167899 */ /* 0x000fe40008011404 */
[----:B------:R-:W-:Y:S02]  /*3240*/  ULOP3.LUT UR5, UR5, 0x3fff, URZ, 0xc0, !UPT ;  /* 0x00003fff05057892 */ /* 0x000fe4000f8ec0ff */
[----:B------:R-:W-:Y:S02]  /*3250*/  UISETP.LT.AND UP0, UPT, UR22, 0x1, UPT ;  /* 0x000000011600788c */ /* 0x000fe4000bf01270 */
[----:B------:R-:W-:-:S02]  /*3260*/  ULOP3.LUT UR16, UR6, 0x10000, URZ, 0xfc, !UPT ;  /* 0x0001000006107892 */ /* 0x000fc4000f8efcff */
[----:B------:R-:W-:Y:S02]  /*3270*/  USEL UR23, UR22, 0x1, !UP0 ;  /* 0x0000000116177887 */ /* 0x000fe4000c000000 */
[----:B------:R-:W-:Y:S02]  /*3280*/  ULOP3.LUT UR17, UR5, 0x10000, URZ, 0xfc, !UPT ;  /* 0x0001000005117892 */ /* 0x000fe4000f8efcff */
[----:B------:R-:W-:Y:S02]  /*3290*/  UIADD3 UR23, UPT, UPT, -UR23, URZ, URZ ;  /* 0x000000ff17177290 */ /* 0x000fe4000fffe1ff */
[----:B----4-:R-:W-:Y:S01]  /*32a0*/  UISETP.GE.AND UP4, UPT, UR8, 0x1, UPT ;  /* 0x000000010800788c */ /* 0x010fe2000bf86270 */
[----:B-1----:R-:W-:-:S15]  /*32b0*/  R2UR UR24, R0 ;  /* 0x00000000001872ca */ /* 0x002fde00000e0000 */
.L_x_66:
[----:B------:R-:W-:Y:S02]  /*32c0*/  LEA R0, R10, UR13, 0x3 ;  /* 0x0000000d0a007c11 */ /* 0x000fe4000f8e18ff */
[----:B------:R-:W-:Y:S02]  /*32d0*/  SHF.L.U32 R5, R9, 0x1f, RZ ;  /* 0x0000001f09057819 */ /* 0x000fe400000006ff */
[----:B------:R-:W-:Y:S01]  /*32e0*/  PLOP3.LUT P0, PT, PT, PT, UP4, 0x80, 0x8 ;  /* 0x000000000008781c */ /* 0x000fe20003f0f048 */
[----:B------:R-:W-:Y:S01]  /*32f0*/  VIADD R3, R0, 0x80 ;  /* 0x0000008000037836 */ /* 0x000fe20000000000 */
[----:B-1----:R-:W1:Y:S02]  /*3300*/  SYNCS.PHASECHK.TRANS64.TRYWAIT P1, [R0+URZ+0x70], R5 ;  /* 0x00007005000075a7 */ /* 0x002e6400080211ff */
[----:B-1-3--:R-:W-:Y:S09]  /*3310*/  @!P1 BRA `(.L_x_60) ;  /* 0x00000058003c9947 */ /* 0x00aff20003800000 */
.L_x_127:
[----:B------:R-:W-:Y:S01]  /*3320*/  LEA R4, R10, UR13, 0x4 ;  /* 0x0000000d0a047c11 */ /* 0x000fe2000f8e20ff */
[----:B------:R-:W-:Y:S01]  /*3330*/  @UP4 ULEA UR4, UR10, UR13, 0x3 ;  /* 0x0000000d0a044291 */ /* 0x000fe2000f8e18ff */
[----:B------:R-:W-:Y:S01]  /*3340*/  PLOP3.LUT P2, PT, PT, PT, PT, 0x80, 0x8 ;  /* 0x000000000008781c */ /* 0x000fe20003f4f070 */
[----:B------:R-:W-:Y:S01]  /*3350*/  ULEA UR18, UR19, UR13, 0x3 ;  /* 0x0000000d13127291 */ /* 0x000fe2000f8e18ff */
[----:B------:R-:W-:Y:S02]  /*3360*/  PRMT R3, RZ, 0x654, R3 ;  /* 0x00000654ff037816 */ /* 0x000fe40000000003 */
[----:B-1----:R-:W1:Y:S01]  /*3370*/  LDS.128 R4, [R4+0x100] ;  /* 0x0001000004047984 */ /* 0x002e620000000c00 */
[----:B------:R-:W-:Y:S02]  /*3380*/  @P0 SHF.L.U32 R2, R8, 0x1f, RZ ;  /* 0x0000001f08020819 */ /* 0x000fe400000006ff */
[----:B------:R-:W-:Y:S01]  /*3390*/  SHF.L.U32 R0, R11, 0x1f, RZ ;  /* 0x0000001f0b007819 */ /* 0x000fe200000006ff */
[----:B------:R-:W-:Y:S01]  /*33a0*/  @!PT LDS RZ, [RZ] ;  /* 0x00000000fffff984 */ /* 0x000fe20000000800 */
[----:B------:R-:W-:Y:S01]  /*33b0*/  @!PT LDS RZ, [RZ] ;  /* 0x00000000fffff984 */ /* 0x000fe20000000800 */
[----:B------:R-:W-:Y:S01]  /*33c0*/  @!PT LDS RZ, [RZ] ;  /* 0x00000000fffff984 */ /* 0x000fe20000000800 */
[----:B------:R-:W-:Y:S01]  /*33d0*/  @!PT LDS RZ, [RZ] ;  /* 0x00000000fffff984 */ /* 0x000fe20000000800 */
[----:B------:R2:W-:Y:S06]  /*33e0*/  MEMBAR.ALL.CTA ;  /* 0x0000000000007992 */ /* 0x0005ec0000008000 */
[----:B--2---:R-:W2:Y:S02]  /*33f0*/  FENCE.VIEW.ASYNC.S ;  /* 0x00000000000073c6 */ /* 0x004ea40000000000 */
[----:B--2---:R2:W-:Y:S01]  /*3400*/  SYNCS.ARRIVE.TRANS64.RED.A1T0 RZ, [R3+URZ], RZ ;  /* 0x000000ff03ff79a7 */ /* 0x0045e200081004ff */
[----:B------:R2:W3:Y:S01]  /*3410*/  @P0 SYNCS.PHASECHK.TRANS64.TRYWAIT P2, [UR4], R2 ;  /* 0x00000002ff0005a7 */ /* 0x0004e20008041104 */
[----:B-1----:R-:W-:Y:S01]  /*3420*/  LOP3.LUT P1, RZ, R6, 0x1, RZ, 0xc0, !PT ;  /* 0x0000000106ff7812 */ /* 0x002fe2000782c0ff */
[----:B------:R-:W1:Y:S02]  /*3430*/  SYNCS.PHASECHK.TRANS64.TRYWAIT P0, [UR18+0xb0], R0 ;  /* 0x0000b000ff0075a7 */ /* 0x000e640008001112 */
[----:B-123--:R-:W-:Y:S10]  /*3440*/  @!P0 BRA `(.L_x_61) ;  /* 0x0000005800048947 */ /* 0x00eff40003800000 */
.L_x_129:
[----:B------:R-:W-:Y:S01]  /*3450*/  IADD3 R10, PT, PT, R10, 0x1, RZ ;  /* 0x000000010a0a7810 */ /* 0x000fe20007ffe0ff */
[----:B------:R-:W-:Y:S06]  /*3460*/  BRA.U !UP4, `(.L_x_62) ;  /* 0x000000010c887547 */ /* 0x000fec000b800000 */
[----:B------:R-:W-:Y:S02]  /*3470*/  ULEA UR14, UR19, UR24, 0x7 ;  /* 0x00000018130e7291 */ /* 0x000fe4000f8e38ff */
[----:B------:R-:W-:Y:S01]  /*3480*/  UPLOP3.LUT UP2, UPT, UPT, UPT, UPT, 0x40, 0x4 ;  /* 0x000000000004789c */ /* 0x000fe20003f4e870 */
[----:B------:R-:W-:Y:S01]  /*3490*/  UMOV UR12, UR23 ;  /* 0x00000017000c7c82 */ /* 0x000fe20008000000 */
[----:B------:R-:W-:Y:S01]  /*34a0*/  UMOV UR11, UR22 ;  /* 0x00000016000b7c82 */ /* 0x000fe20008000000 */
[----:B------:R-:W-:-:S08]  /*34b0*/  UMOV UR5, UR10 ;  /* 0x0000000a00057c82 */ /* 0x000fd00008000000 */
.L_x_65:
[----:B------:R-:W-:Y:S02]  /*34c0*/  UIADD3 UR12, UPT, UPT, UR12, 0x1, URZ ;  /* 0x000000010c0c7890 */ /* 0x000fe4000fffe0ff */
[----:B--2---:R-:W-:Y:S02]  /*34d0*/  ULEA UR6, UR5, UR13, 0x3 ;  /* 0x0000000d05067291 */ /* 0x004fe4000f8e18ff */
[----:B------:R-:W-:Y:S01]  /*34e0*/  UISETP.NE.AND UP3, UPT, UR12, URZ, UPT ;  /* 0x000000ff0c00728c */ /* 0x000fe2000bf65270 */
[----:B---3--:R-:W-:Y:S10]  /*34f0*/  @P2 BRA `(.L_x_63) ;  /* 0x00000000000c2947 */ /* 0x008ff40003800000 */
[----:B-1----:R-:W-:Y:S04]  /*3500*/  SHF.L.U32 R3, R8, 0x1f, RZ ;  /* 0x0000001f08037819 */ /* 0x002fe800000006ff */
[----:B------:R-:W1:Y:S02]  /*3510*/  SYNCS.PHASECHK.TRANS64.TRYWAIT P0, [UR6], R3 ;  /* 0x00000003ff0075a7 */ /* 0x000e640008001106 */
[----:B-1----:R-:W-:Y:S05]  /*3520*/  @!P0 BRA `(.L_x_64) ;  /* 0x0000005400e48947 */ /* 0x002fea0003800000 */
.L_x_63:
[----:B------:R-:W-:Y:S01]  /*3530*/  UISETP.NE.AND UP0, UPT, UR11, 0x1, UPT ;  /* 0x000000010b00788c */ /* 0x000fe2000bf05270 */
[----:B------:R-:W-:Y:S01]  /*3540*/  PLOP3.LUT P2, PT, PT, PT, PT, 0x80, 0x8 ;  /* 0x000000000008781c */ /* 0x000fe20003f4f070 */
[----:B------:R-:W-:Y:S02]  /*3550*/  UIADD3 UR4, UPT, UPT, UR5, 0x1, URZ ;  /* 0x0000000105047890 */ /* 0x000fe4000fffe0ff */
[----:B------:R-:W-:Y:S02]  /*3560*/  ULEA UR8, UR5, UR17, 0x8 ;  /* 0x0000001105087291 */ /* 0x000fe4000f8e40ff */
[----:B------:R-:W-:Y:S01]  /*3570*/  UISETP.NE.AND UP1, UPT, UR4, 0x4, UPT ;  /* 0x000000040400788c */ /* 0x000fe2000bf25270 */
[----:B------:R-:W-:Y:S01]  /*3580*/  PLOP3.LUT P0, PT, PT, PT, UP0, 0x80, 0x8 ;  /* 0x000000000008781c */ /* 0x000fe20003f0f008 */
[----:B------:R-:W-:Y:S02]  /*3590*/  UIADD3 UR11, UPT, UPT, UR11, -0x1, URZ ;  /* 0xffffffff0b0b7890 */ /* 0x000fe4000fffe0ff */
[----:B------:R-:W-:Y:S02]  /*35a0*/  USEL UR7, URZ, 0x1, UP1 ;  /* 0x00000001ff077887 */ /* 0x000fe40008800000 */
[----:B------:R-:W-:Y:S01]  /*35b0*/  USEL UR10, UR4, URZ, UP1 ;  /* 0x000000ff040a7287 */ /* 0x000fe20008800000 */
[----:B------:R-:W-:Y:S03]  /*35c0*/  UMOV UR9, 0xc0004010 ;  /* 0xc000401000097882 */ /* 0x000fe60000000000 */
[----:B------:R-:W-:Y:S01]  /*35d0*/  @UP0 ULEA UR4, UR10, UR13, 0x3 ;  /* 0x0000000d0a040291 */ /* 0x000fe2000f8e18ff */
[----:B------:R-:W-:Y:S01]  /*35e0*/  LOP3.LUT R8, R8, UR7, RZ, 0x3c, !PT ;  /* 0x0000000708087c12 */ /* 0x000fe2000f8e3cff */
[----:B------:R-:W-:Y:S03]  /*35f0*/  UMOV UR7, 0xc0004010 ;  /* 0xc000401000077882 */ /* 0x000fe60000000000 */
[----:B-1----:R-:W-:Y:S04]  /*3600*/  @P0 SHF.L.U32 R0, R8, 0x1f, RZ ;  /* 0x0000001f08000819 */ /* 0x002fe800000006ff */
[----:B------:R2:W3:Y:S01]  /*3610*/  @P0 SYNCS.PHASECHK.TRANS64.TRYWAIT P2, [UR4], R0 ;  /* 0x00000000ff0005a7 */ /* 0x0004e20008041104 */
[----:B------:R-:W-:Y:S02]  /*3620*/  UIADD3 UR4, UPT, UPT, UR6, 0x20, URZ ;  /* 0x0000002006047890 */ /* 0x000fe4000fffe0ff */
[----:B------:R-:W-:Y:S03]  /*3630*/  ULEA UR6, UR5, UR16, 0x8 ;  /* 0x0000001005067291 */ /* 0x000fe6000f8e40ff */
[----:B------:R-:W-:Y:S06]  /*3640*/  UMOV UR5, UR10 ;  /* 0x0000000a00057c82 */ /* 0x000fec0008000000 */
[----:B------:R2:W-:Y:S01]  /*3650*/  UTCIMMA gdesc[UR6], gdesc[UR8], tmem[UR14], tmem[UR20], idesc[UR21], UP2 ;  /* 0x00ff1408060075ea */ /* 0x0005e2000900010e */
[----:B------:R-:W-:Y:S01]  /*3660*/  UPLOP3.LUT UP2, UPT, UPT, UPT, UPT, 0x80, 0x8 ;  /* 0x000000000008789c */ /* 0x000fe20003f4f070 */
[----:B------:R2:W-:Y:S01]  /*3670*/  UTCBAR.MULTICAST [UR4], URZ, UR15 ;  /* 0x000000ff040073e9 */ /* 0x0005e2000800080f */
[----:B------:R-:W-:Y:S09]  /*3680*/  BRA.U UP3, `(.L_x_65) ;  /* 0xfffffffd038c7547 */ /* 0x000ff2000b83ffff */
.L_x_62:
[----:B--2---:R-:W-:Y:S01]  /*3690*/  UIADD3 UR4, UPT, UPT, UR19, 0x1, URZ ;  /* 0x0000000113047890 */ /* 0x004fe2000fffe0ff */
[C---:B------:R-:W-:Y:S01]  /*36a0*/  ISETP.NE.AND P0, PT, R10.reuse, 0x2, PT ;  /* 0x000000020a00780c */ /* 0x040fe20003f05270 */
[----:B------:R-:W-:Y:S02]  /*36b0*/  UIADD3 UR5, UPT, UPT, UR18, 0x90, URZ ;  /* 0x0000009012057890 */ /* 0x000fe4000fffe0ff */
[----:B------:R-:W-:Y:S01]  /*36c0*/  UISETP.NE.AND UP0, UPT, UR4, 0x4, UPT ;  /* 0x000000040400788c */ /* 0x000fe2000bf05270 */
[----:B-1----:R-:W-:Y:S02]  /*36d0*/  SEL R0, RZ, 0x1, P0 ;  /* 0x00000001ff007807 */ /* 0x002fe40000000000 */
[----:B------:R-:W-:Y:S01]  /*36e0*/  SEL R10, R10, RZ, P0 ;  /* 0x000000ff0a0a7207 */ /* 0x000fe20000000000 */
[----:B------:R-:W-:Y:S01]  /*36f0*/  USEL UR6, URZ, 0x1, UP0 ;  /* 0x00000001ff067887 */ /* 0x000fe20008000000 */
[----:B------:R-:W-:Y:S01]  /*3700*/  LOP3.LUT R9, R9, R0, RZ, 0x3c, !PT ;  /* 0x0000000009097212 */ /* 0x000fe200078e3cff */
[----:B------:R-:W-:Y:S01]  /*3710*/  USEL UR19, UR4, URZ, UP0 ;  /* 0x000000ff04137287 */ /* 0x000fe20008000000 */
[----:B------:R1:W-:Y:S03]  /*3720*/  UTCBAR [UR5], URZ ;  /* 0x000000ff050073e9 */ /* 0x0003e600080000ff */
[----:B------:R-:W-:Y:S01]  /*3730*/  LOP3.LUT R11, R11, UR6, RZ, 0x3c, !PT ;  /* 0x000000060b0b7c12 */ /* 0x000fe2000f8e3cff */
[----:B------:R-:W-:Y:S07]  /*3740*/  @P1 BRA `(.L_x_66) ;  /* 0xfffffff800dc1947 */ /* 0x000fee000383ffff */
[----:B------:R-:W2:Y:S01]  /*3750*/  S2UR UR8, SR_CgaCtaId ;  /* 0x00000000000879c3 */ /* 0x000ea20000008800 */
[----:B------:R-:W-:Y:S01]  /*3760*/  ELECT P0, URZ, PT ;  /* 0x0000000000ff782f */ /* 0x000fe20003800000 */
[----:B------:R-:W-:Y:S01]  /*3770*/  IMAD.MOV.U32 R0, RZ, RZ, 0x1 ;  /* 0x00000001ff007424 */ /* 0x000fe200078e00ff */
[----:B------:R-:W-:Y:S01]  /*3780*/  UIADD3 UR13, UPT, UPT, UR13, 0xb0, URZ ;  /* 0x000000b00d0d7890 */ /* 0x000fe2000fffe0ff */
[----:B------:R-:W-:Y:S01]  /*3790*/  SHF.L.U32 R3, R11, 0x1f, RZ ;  /* 0x0000001f0b037819 */ /* 0x000fe200000006ff */
[----:B------:R-:W-:-:S03]  /*37a0*/  UMOV UR4, 0x40 ;  /* 0x0000004000047882 */ /* 0x000fc60000000000 */
[----:B------:R-:W-:Y:S01]  /*37b0*/  UVIRTCOUNT.DEALLOC.SMPOOL 0x80 ;  /* 0x000000800000784c */ /* 0x000fe20000000000 */
[----:B--2---:R-:W-:Y:S02]  /*37c0*/  ULEA UR8, UR8, UR4, 0x18 ;  /* 0x0000000408087291 */ /* 0x004fe4000f8ec0ff */
[----:B------:R-:W-:-:S07]  /*37d0*/  ULEA UR4, UR19, UR13, 0x3 ;  /* 0x0000000d13047291 */ /* 0x000fce000f8e18ff */
[----:B------:R2:W-:Y:S02]  /*37e0*/  @P0 STS.U8 [UR8+0x1c], R0 ;  /* 0x00001c00ff000988 */ /* 0x0005e40008000008 */
[----:B------:R-:W4:Y:S02]  /*37f0*/  SYNCS.PHASECHK.TRANS64.TRYWAIT P0, [UR4], R3 ;  /* 0x00000003ff0075a7 */ /* 0x000f240008001104 */
[----:B--2-4-:R-:W-:Y:S05]  /*3800*/  @!P0 BRA `(.L_x_67) ;  /* 0x0000005400448947 */ /* 0x014fea0003800000 */
.L_x_132:
[----:B------:R-:W-:-:S04]  /*3810*/  UIADD3 UR4, UPT, UPT, UR19, 0x1, URZ ;  /* 0x0000000113047890 */ /* 0x000fc8000fffe0ff */
[----:B------:R-:W-:-:S04]  /*3820*/  UISETP.NE.AND UP0, UPT, UR4, 0x4, UPT ;  /* 0x000000040400788c */ /* 0x000fc8000bf05270 */
[----:B------:R-:W-:Y:S02]  /*3830*/  USEL UR6, URZ, 0x1, UP0 ;  /* 0x00000001ff067887 */ /* 0x000fe40008000000 */
[----:B------:R-:W-:-:S04]  /*3840*/  USEL UR4, UR4, URZ, UP0 ;  /* 0x000000ff04047287 */ /* 0x000fc80008000000 */
[----:B-1----:R-:W-:Y:S01]  /*3850*/  ULEA UR5, UR4, UR13, 0x3 ;  /* 0x0000000d04057291 */ /* 0x002fe2000f8e18ff */
[----:B------:R-:W-:-:S04]  /*3860*/  LOP3.LUT R2, R11, UR6, RZ, 0x3c, !PT ;  /* 0x000000060b027c12 */ /* 0x000fc8000f8e3cff */
[----:B--2---:R-:W-:-:S04]  /*3870*/  SHF.L.U32 R3, R2, 0x1f, RZ ;  /* 0x0000001f02037819 */ /* 0x004fc800000006ff */
[----:B------:R-:W1:Y:S02]  /*3880*/  SYNCS.PHASECHK.TRANS64.TRYWAIT P0, [UR5], R3 ;  /* 0x00000003ff0075a7 */ /* 0x000e640008001105 */
[----:B-1----:R-:W-:Y:S05]  /*3890*/  @!P0 BRA `(.L_x_68) ;  /* 0x0000005400388947 */ /* 0x002fea0003800000 */
.L_x_134:
        /* <DEDUP_REMOVED lines=9> */
.L_x_136:
[----:B------:R-:W-:-:S04]  /*3930*/  UIADD3 UR4, UPT, UPT, UR4, 0x1, URZ ;  /* 0x0000000104047890 */ /* 0x000fc8000fffe0ff */
[----:B------:R-:W-:-:S04]  /*3940*/  UISETP.NE.AND UP0, UPT, UR4, 0x4, UPT ;  /* 0x000000040400788c */ /* 0x000fc8000bf05270 */
[----:B------:R-:W-:Y:S02]  /*3950*/  USEL UR5, URZ, 0x1, UP0 ;  /* 0x00000001ff057887 */ /* 0x000fe40008000000 */
[----:B------:R-:W-:-:S04]  /*3960*/  USEL UR4, UR4, URZ, UP0 ;  /* 0x000000ff04047287 */ /* 0x000fc80008000000 */
[----:B------:R-:W-:Y:S01]  /*3970*/  ULEA UR4, UR4, UR13, 0x3 ;  /* 0x0000000d04047291 */ /* 0x000fe2000f8e18ff */
[----:B-1----:R-:W-:-:S04]  /*3980*/  LOP3.LUT R3, R2, UR5, RZ, 0x3c, !PT ;  /* 0x0000000502037c12 */ /* 0x002fc8000f8e3cff */
[----:B------:R-:W-:-:S04]  /*3990*/  SHF.L.U32 R3, R3, 0x1f, RZ ;  /* 0x0000001f03037819 */ /* 0x000fc800000006ff */
[----:B------:R-:W1:Y:S02]  /*39a0*/  SYNCS.PHASECHK.TRANS64.TRYWAIT P0, [UR4], R3 ;  /* 0x00000003ff0075a7 */ /* 0x000e640008001104 */
[----:B-1----:R-:W-:Y:S05]  /*39b0*/  @!P0 BRA `(.L_x_70) ;  /* 0x0000005400208947 */ /* 0x002fea0003800000 */
.L_x_138:
[----:B------:R-:W-:Y:S01]  /*39c0*/  NOP ;  /* 0x0000000000007918 */ /* 0x000fe20000000000 */
[----:B-1----:R-:W1:Y:S01]  /*39d0*/  LDS R0, [UR8+0x14] ;  /* 0x00001408ff007984 */ /* 0x002e620008000800 */
[----:B------:R-:W-:Y:S01]  /*39e0*/  ULOP3.LUT UR4, UR24, 0xffff, URZ, 0xc0, !UPT ;  /* 0x0000ffff18047892 */ /* 0x000fe2000f8ec0ff */
[----:B------:R-:W-:Y:S01]  /*39f0*/  UMOV UR5, 0xffff ;  /* 0x0000ffff00057882 */ /* 0x000fe20000000000 */
[----:B------:R-:W-:Y:S02]  /*3a00*/  UMOV UR6, 0x1 ;  /* 0x0000000100067882 */ /* 0x000fe40000000000 */
[----:B------:R-:W-:-:S04]  /*3a10*/  USHF.R.U32.HI UR4, URZ, 0x5, UR4 ;  /* 0x00000005ff047899 */ /* 0x000fc80008011604 */
[----:B------:R-:W-:Y:S02]  /*3a20*/  USHF.L.U32 UR5, UR5, UR4, URZ ;  /* 0x0000000405057299 */ /* 0x000fe400080006ff */
[----:B------:R-:W-:-:S04]  /*3a30*/  USHF.L.U32 UR4, UR6, UR4, URZ ;  /* 0x0000000406047299 */ /* 0x000fc800080006ff */
[----:B-1----:R-:W-:-:S04]  /*3a40*/  LOP3.LUT R0, R0, UR5, RZ, 0xc0, !PT ;  /* 0x0000000500007c12 */ /* 0x002fc8000f8ec0ff */
[----:B------:R-:W-:-:S13]  /*3a50*/  ISETP.NE.AND P0, PT, R0, UR5, PT ;  /* 0x0000000500007c0c */ /* 0x000fda000bf05270 */
[----:B------:R-:W-:Y:S05]  /*3a60*/  @P0 BRA `(.L_x_71) ;  /* 0x0000000000580947 */ /* 0x000fea0003800000 */
[----:B------:R-:W1:Y:S02]  /*3a70*/  LDS R0, [UR8+0x18] ;  /* 0x00001808ff007984 */ /* 0x000e640008000800 */
[----:B-1----:R-:W-:-:S04]  /*3a80*/  LOP3.LUT R0, R0, UR4, RZ, 0xc0, !PT ;  /* 0x0000000400007c12 */ /* 0x002fc8000f8ec0ff */
[----:B------:R-:W-:-:S13]  /*3a90*/  ISETP.NE.AND P0, PT, R0, UR4, PT ;  /* 0x0000000400007c0c */ /* 0x000fda000bf05270 */
[----:B------:R-:W-:Y:S05]  /*3aa0*/  @P0 BRA `(.L_x_72) ;  /* 0x00000000003c0947 */ /* 0x000fea0003800000 */
[----:B------:R-:W1:Y:S01]  /*3ab0*/  S2R R2, SR_LANEID ;  /* 0x0000000000027919 */ /* 0x000e620000000000 */
[----:B------:R-:W-:Y:S01]  /*3ac0*/  ULOP3.LUT UR5, URZ, UR5, URZ, 0x33, !UPT ;  /* 0x00000005ff057292 */ /* 0x000fe2000f8e33ff */
[----:B------:R-:W-:Y:S01]  /*3ad0*/  LOP3.LUT R4, RZ, UR4, RZ, 0x33, !PT ;  /* 0x00000004ff047c12 */ /* 0x000fe2000f8e33ff */
[----:B------:R-:W-:Y:S02]  /*3ae0*/  VOTEU.ANY UR4, UPT, PT ;  /* 0x0000000000047886 */ /* 0x000fe400038e0100 */
[----:B------:R-:W-:Y:S01]  /*3af0*/  UFLO.U32 UR4, UR4 ;  /* 0x00000004000472bd */ /* 0x000fe200080e0000 */
[----:B------:R-:W2:Y:S01]  /*3b00*/  REDUX UR6, R4 ;  /* 0x00000000040673c4 */ /* 0x000ea20000000000 */
[----:B------:R-:W-:-:S06]  /*3b10*/  IMAD.U32 R0, RZ, RZ, UR5 ;  /* 0x00000005ff007e24 */ /* 0x000fcc000f8e00ff */
[----:B------:R4:W-:Y:S01]  /*3b20*/  UTCATOMSWS.AND URZ, UR5 ;  /* 0x0000000500ff79e3 */ /* 0x0009e20008000000 */
[----:B------:R-:W3:Y:S01]  /*3b30*/  REDUX UR7, R0 ;  /* 0x00000000000773c4 */ /* 0x000ee20000000000 */
[----:B-1----:R-:W-:Y:S01]  /*3b40*/  ISETP.EQ.U32.AND P0, PT, R2, UR4, PT ;  /* 0x0000000402007c0c */ /* 0x002fe2000bf02070 */
[----:B--2---:R-:W-:Y:S01]  /*3b50*/  IMAD.U32 R2, RZ, RZ, UR6 ;  /* 0x00000006ff027e24 */ /* 0x004fe2000f8e00ff */
[----:B---3--:R-:W-:-:S11]  /*3b60*/  MOV R3, UR7 ;  /* 0x0000000700037c02 */ /* 0x008fd60008000f00 */
[----:B------:R4:W-:Y:S04]  /*3b70*/  @P0 ATOMS.AND RZ, [UR8+0x14], R3 ;  /* 0x00001403ffff098c */ /* 0x0009e8000a800008 */
[----:B------:R4:W-:Y:S01]  /*3b80*/  @P0 ATOMS.AND RZ, [UR8+0x18], R2 ;  /* 0x00001802ffff098c */ /* 0x0009e2000a800008 */
[----:B------:R-:W-:Y:S05]  /*3b90*/  BRA `(.L_x_73) ;  /* 0x0000000000147947 */ /* 0x000fea0003800000 */
.L_x_72:
[----:B------:R-:W-:Y:S02]  /*3ba0*/  MOV R2, 0x3bc0 ;  /* 0x00003bc000027802 */ /* 0x000fe40000000f00 */
[----:B---3-5:R-:W-:Y:S05]  /*3bb0*/  CALL.REL.NOINC `($__internal_0_$__cuda_sm10x_tcgen05_guardrail_trap_col_being_dealloced_not_returned_by_alloc) ;  /* 0x00000054007c7944 */ /* 0x028fea0003c00000 */
[----:B------:R-:W-:Y:S05]  /*3bc0*/  BRA `(.L_x_73) ;  /* 0x0000000000087947 */ /* 0x000fea0003800000 */
.L_x_71:
[----:B------:R-:W-:Y:S02]  /*3bd0*/  MOV R2, 0x3bf0 ;  /* 0x00003bf000027802 */ /* 0x000fe40000000f00 */
[----:B---3-5:R-:W-:Y:S05]  /*3be0*/  CALL.REL.NOINC `($__internal_2_$__cuda_sm10x_tcgen05_guardrail_trap_unallocated_columns_being_dealloced) ;  /* 0x0000005400887944 */ /* 0x028fea0003c00000 */
.L_x_73:
[----:B------:R-:W-:Y:S01]  /*3bf0*/  NOP ;  /* 0x0000000000007918 */ /* 0x000fe20000000000 */
[----:B----4-:R-:W-:Y:S05]  /*3c00*/  EXIT ;  /* 0x000000000000794d */ /* 0x010fea0003800000 */
.L_x_55:
[----:B------:R-:W-:-:S09]  /*3c10*/  UISETP.NE.OR UP0, UPT, UR17, 0x3, !UP3 ;  /* 0x000000031100788c */ /* 0x000fd2000df05670 */
[----:B------:R-:W-:Y:S05]  /*3c20*/  BRA.U UP0, `(.L_x_74) ;  /* 0x0000000d00807547 */ /* 0x000fea000b800000 */
[----:B------:R-:W1:Y:S01]  /*3c30*/  LDCU UR32, c[0x0][0x370] ;  /* 0x00006e00ff2077ac */ /* 0x000e620008000800 */
[----:B------:R-:W2:Y:S01]  /*3c40*/  LDC.64 R16, c[0x0][0x348] ;  /* 0x0000d200ff107b82 */ /* 0x000ea20000000a00 */
[----:B------:R-:W-:Y:S02]  /*3c50*/  HFMA2 R13, -RZ, RZ, 0, 0 ;  /* 0x00000000ff0d7431 */ /* 0x000fe400000001ff */
[----:B------:R-:W-:Y:S01]  /*3c60*/  IMAD.MOV.U32 R15, RZ, RZ, 0x1 ;  /* 0x00000001ff0f7424 */ /* 0x000fe200078e00ff */
[----:B------:R-:W1:Y:S01]  /*3c70*/  LDCU.128 UR28, c[0x0][0xb10] ;  /* 0x00016200ff1c77ac */ /* 0x000e620008000c00 */
[----:B------:R-:W-:Y:S01]  /*3c80*/  IMAD.MOV.U32 R14, RZ, RZ, RZ ;  /* 0x000000ffff0e7224 */ /* 0x000fe200078e00ff */
[----:B------:R-:W-:Y:S01]  /*3c90*/  MOV R7, 0x2000 ;  /* 0x0000200000077802 */ /* 0x000fe20000000f00 */
[----:B------:R-:W3:Y:S01]  /*3ca0*/  LDCU UR27, c[0x0][0x374] ;  /* 0x00006e80ff1b77ac */ /* 0x000ee20008000800 */
[----:B------:R-:W4:Y:S01]  /*3cb0*/  LDC.64 R2, c[0x0][0x888] ;  /* 0x00022200ff027b82 */ /* 0x000f220000000a00 */
[----:B------:R-:W3:Y:S01]  /*3cc0*/  LDCU UR15, c[0x0][0xb0c] ;  /* 0x00016180ff0f77ac */ /* 0x000ee20008000800 */
[----:B------:R-:W2:Y:S06]  /*3cd0*/  LDCU UR38, c[0x0][0xb20] ;  /* 0x00016400ff2677ac */ /* 0x000eac0008000800 */
[----:B------:R-:W4:Y:S01]  /*3ce0*/  LDC.64 R4, c[0x0][0x890] ;  /* 0x00022400ff047b82 */ /* 0x000f220000000a00 */
[----:B------:R-:W2:Y:S01]  /*3cf0*/  LDCU UR4, c[0x0][0xb30] ;  /* 0x00016600ff0477ac */ /* 0x000ea20008000800 */
[----:B------:R-:W-:Y:S01]  /*3d00*/  UMOV UR21, 0x400 ;  /* 0x0000040000157882 */ /* 0x000fe20000000000 */
[----:B-1----:R-:W-:-:S02]  /*3d10*/  UIMAD.WIDE.U32 UR6, UR32, UR28, URZ ;  /* 0x0000001c200672a5 */ /* 0x002fc4000f8e00ff */
[----:B---3--:R-:W-:Y:S02]  /*3d20*/  UIMAD.WIDE.U32 UR8, UR27, UR31, URZ ;  /* 0x0000001f1b0872a5 */ /* 0x008fe4000f8e00ff */
[----:B------:R-:W-:Y:S02]  /*3d30*/  ULEA UR21, UR45, UR21, 0x18 ;  /* 0x000000152d157291 */ /* 0x000fe4000f8ec0ff */
[----:B------:R-:W-:Y:S02]  /*3d40*/  UPLOP3.LUT UP3, UPT, UPT, UPT, UPT, 0x40, 0x4 ;  /* 0x000000000004789c */ /* 0x000fe40003f6e870 */
[----:B------:R-:W-:Y:S01]  /*3d50*/  UIADD3 UR33, UPT, UPT, UR21, 0x48, URZ ;  /* 0x0000004815217890 */ /* 0x000fe2000fffe0ff */
[----:B------:R-:W-:Y:S01]  /*3d60*/  UMOV UR6, UR7 ;  /* 0x0000000700067c82 */ /* 0x000fe20008000000 */
[----:B------:R-:W-:Y:S01]  /*3d70*/  UMOV UR34, UR9 ;  /* 0x0000000900227c82 */ /* 0x000fe20008000000 */
[----:B------:R-:W-:Y:S02]  /*3d80*/  UISETP.GE.AND UP0, UPT, UR42, 0x1, UPT ;  /* 0x000000012a00788c */ /* 0x000fe4000bf06270 */
[----:B------:R-:W-:Y:S01]  /*3d90*/  UISETP.NE.AND UP4, UPT, UR42, 0x1, UPT ;  /* 0x000000012a00788c */ /* 0x000fe2000bf85270 */
[----:B------:R-:W1:Y:S01]  /*3da0*/  LDCU.64 UR22, c[0x0][0xb28] ;  /* 0x00016500ff1677ac */ /* 0x000e620008000a00 */
[----:B------:R-:W-:-:S02]  /*3db0*/  UISETP.NE.AND UP6, UPT, UR15, 0x1, UPT ;  /* 0x000000010f00788c */ /* 0x000fc4000bfc5270 */
[----:B------:R-:W-:Y:S02]  /*3dc0*/  UISETP.NE.AND UP5, UPT, UR30, 0x1, UPT ;  /* 0x000000011e00788c */ /* 0x000fe4000bfa5270 */
[----:B------:R-:W-:Y:S02]  /*3dd0*/  UIADD3 UR17, UPT, UPT, UR21, 0x40, URZ ;  /* 0x0000004015117890 */ /* 0x000fe4000fffe0ff */
[----:B------:R-:W-:Y:S02]  /*3de0*/  UPRMT UR33, UR45, 0x654, UR33 ;  /* 0x000006542d217896 */ /* 0x000fe40008000021 */
[----:B------:R-:W-:Y:S02]  /*3df0*/  USHF.R.U32.HI UR35, URZ, UR29, UR6 ;  /* 0x0000001dff237299 */ /* 0x000fe40008011606 */
[----:B--2---:R-:W-:Y:S02]  /*3e00*/  USHF.R.U32.HI UR34, URZ, UR38, UR34 ;  /* 0x00000026ff227299 */ /* 0x004fe40008011622 */
[----:B------:R-:W-:-:S11]  /*3e10*/  UISETP.NE.AND UP2, UPT, UR4, 0x1, UPT ;  /* 0x000000010400788c */ /* 0x000fd6000bf45270 */
.L_x_83:
[C---:B------:R-:W-:Y:S02]  /*3e20*/  LEA R12, R14.reuse, UR21, 0x3 ;  /* 0x000000150e0c7c11 */ /* 0x040fe4000f8e18ff */
[----:B------:R-:W-:Y:S02]  /*3e30*/  SHF.L.U32 R9, R13, 0x1f, RZ ;  /* 0x0000001f0d097819 */ /* 0x000fe400000006ff */
[----:B------:R-:W-:Y:S02]  /*3e40*/  LEA R10, R14, UR21, 0x4 ;  /* 0x000000150e0a7c11 */ /* 0x000fe4000f8e20ff */
[----:B--2---:R-:W2:Y:S02]  /*3e50*/  SYNCS.PHASECHK.TRANS64.TRYWAIT P0, [R12+URZ+0x70], R9 ;  /* 0x000070090c0075a7 */ /* 0x004ea400080011ff */
[----:B--2---:R-:W-:Y:S05]  /*3e60*/  @!P0 BRA `(.L_x_75) ;  /* 0x00000050000c8947 */ /* 0x004fea0003800000 */
.L_x_139:
[----:B--2---:R-:W2:Y:S01]  /*3e70*/  LDS.128 R8, [R10+0x100] ;  /* 0x000100000a087984 */ /* 0x004ea20000000c00 */
[----:B------:R-:W-:Y:S01]  /*3e80*/  UISETP.GE.AND UP0, UPT, UR42, 0x1, UPT ;  /* 0x000000012a00788c */ /* 0x000fe2000bf06270 */
[----:B------:R-:W-:Y:S01]  /*3e90*/  @!PT LDS RZ, [RZ] ;  /* 0x00000000fffff984 */ /* 0x000fe20000000800 */
[----:B------:R-:W-:Y:S01]  /*3ea0*/  @!PT LDS RZ, [RZ] ;  /* 0x00000000fffff984 */ /* 0x000fe20000000800 */
[----:B------:R-:W-:Y:S01]  /*3eb0*/  @!PT LDS RZ, [RZ] ;  /* 0x00000000fffff984 */ /* 0x000fe20000000800 */
[----:B------:R-:W-:Y:S01]  /*3ec0*/  @!PT LDS RZ, [RZ] ;  /* 0x00000000fffff984 */ /* 0x000fe20000000800 */
[----:B------:R3:W-:Y:S06]  /*3ed0*/  MEMBAR.ALL.CTA ;  /* 0x0000000000007992 */ /* 0x0007ec0000008000 */
[----:B---3--:R-:W3:Y:S01]  /*3ee0*/  FENCE.VIEW.ASYNC.S ;  /* 0x00000000000073c6 */ /* 0x008ee20000000000 */
[----:B--2---:R-:W-:Y:S11]  /*3ef0*/  LOP3.LUT P0, RZ, R10, 0x1, RZ, 0xc0, !PT ;  /* 0x000000010aff7812 */ /* 0x004ff6000780c0ff */
[----:B------:R-:W-:Y:S02]  /*3f00*/  @!UPT UIADD3 URZ, UPT, UPT, URZ, URZ, URZ ;  /* 0x000000fffffff290 */ /* 0x000fe4000fffe0ff */
[----:B---3--:R-:W-:Y:S01]  /*3f10*/  VOTEU.ANY UP1, P0 ;  /* 0x0000000000ff7886 */ /* 0x008fe20000020100 */
[----:B------:R-:W-:Y:S11]  /*3f20*/  PLOP3.LUT P0, PT, PT, PT, UP1, 0x80, 0x8 ;  /* 0x000000000008781c */ /* 0x000ff60003f0f018 */
[----:B------:R-:W-:Y:S02]  /*3f30*/  @!UPT UIADD3 URZ, UPT, UPT, URZ, URZ, URZ ;  /* 0x000000fffffff290 */ /* 0x000fe4000fffe0ff */
[----:B------:R-:W-:Y:S02]  /*3f40*/  @P0 SHF.R.U32.HI R0, RZ, 0x10, R9 ;  /* 0x00000010ff000819 */ /* 0x000fe40000011609 */
[----:B------:R-:W-:Y:S02]  /*3f50*/  @P0 MOV R6, R8 ;  /* 0x0000000800060202 */ /* 0x000fe40000000f00 */
[----:B------:R-:W-:Y:S01]  /*3f60*/  @P0 R2UR UR4, R0 ;  /* 0x00000000000402ca */ /* 0x000fe200000e0000 */
[----:B------:R-:W-:Y:S01]  /*3f70*/  VIADD R0, R12, 0x80 ;  /* 0x000000800c007836 */ /* 0x000fe20000000000 */
[----:B------:R-:W-:Y:S02]  /*3f80*/  @P0 LOP3.LUT R8, R9, 0xffff, RZ, 0xc0, !PT ;  /* 0x0000ffff09080812 */ /* 0x000fe400078ec0ff */
[----:B------:R-:W-:Y:S02]  /*3f90*/  @P0 R2UR UR6, R6 ;  /* 0x00000000060602ca */ /* 0x000fe400000e0000 */
[----:B------:R-:W-:Y:S02]  /*3fa0*/  PRMT R0, RZ, 0x654, R0 ;  /* 0x00000654ff007816 */ /* 0x000fe40000000000 */
[----:B------:R-:W-:Y:S02]  /*3fb0*/  @P0 R2UR UR5, R8 ;  /* 0x00000000080502ca */ /* 0x000fe400000e0000 */
[----:B------:R2:W-:Y:S03]  /*3fc0*/  SYNCS.ARRIVE.TRANS64.RED.A1T0 RZ, [R0+URZ], RZ ;  /* 0x000000ff00ff79a7 */ /* 0x0005e600081004ff */
[----:B------:R-:W-:Y:S04]  /*3fd0*/  @UP1 UMOV UR26, UR4 ;  /* 0x00000004001a1c82 */ /* 0x000fe80008000000 */
[----:B------:R-:W-:Y:S04]  /*3fe0*/  @UP1 UMOV UR14, UR6 ;  /* 0x00000006000e1c82 */ /* 0x000fe80008000000 */
[----:B------:R-:W-:Y:S01]  /*3ff0*/  @UP1 UMOV UR13, UR5 ;  /* 0x00000005000d1c82 */ /* 0x000fe20008000000 */
[----:B------:R-:W-:Y:S05]  /*4000*/  BRA.U !UP0, `(.L_x_76) ;  /* 0x0000000108a47547 */ /* 0x000fea000b800000 */
[----:B------:R-:W-:Y:S02]  /*4010*/  UIMAD.WIDE.U32 UR8, UR13, UR31, URZ ;  /* 0x0000001f0d0872a5 */ /* 0x000fe4000f8e00ff */
[----:B------:R-:W-:Y:S02]  /*4020*/  UIMAD.WIDE.U32 UR10, UR14, UR28, URZ ;  /* 0x0000001c0e0a72a5 */ /* 0x000fe4000f8e00ff */
[----:B------:R-:W-:Y:S02]  /*4030*/  USEL UR4, UR27, UR34, !UP5 ;  /* 0x000000221b047287 */ /* 0x000fe4000e800000 */
[----:B------:R-:W-:Y:S02]  /*4040*/  USEL UR7, UR32, UR35, !UP6 ;  /* 0x0000002320077287 */ /* 0x000fe4000f000000 */
[----:B-1----:R-:W-:Y:S02]  /*4050*/  UIMAD.WIDE.U32 UR18, UR4, UR22, URZ ;  /* 0x00000016041272a5 */ /* 0x002fe4000f8e00ff */
[----:B------:R-:W-:Y:S01]  /*4060*/  UIMAD.WIDE.U32 UR24, UR7, UR22, URZ ;  /* 0x00000016071872a5 */ /* 0x000fe2000f8e00ff */
[----:B------:R-:W-:Y:S02]  /*4070*/  UMOV UR5, UR9 ;  /* 0x0000000900057c82 */ /* 0x000fe40008000000 */
[----:B------:R-:W-:Y:S03]  /*4080*/  USHF.R.U32.HI UR6, URZ, UR38, UR5 ;  /* 0x00000026ff067299 */ /* 0x000fe60008011605 */
[----:B------:R-:W-:Y:S01]  /*4090*/  UMOV UR5, UR11 ;  /* 0x0000000b00057c82 */ /* 0x000fe20008000000 */
[----:B------:R-:W-:Y:S02]  /*40a0*/  USEL UR6, UR13, UR6, !UP5 ;  /* 0x000000060d067287 */ /* 0x000fe4000e800000 */
[----:B------:R-:W-:Y:S02]  /*40b0*/  USHF.R.U32.HI UR8, URZ, UR29, UR5 ;  /* 0x0000001dff087299 */ /* 0x000fe40008011605 */
[----:B------:R-:W-:Y:S01]  /*40c0*/  UIMAD.WIDE.U32 UR10, UR6, UR22, URZ ;  /* 0x00000016060a72a5 */ /* 0x000fe2000f8e00ff */
[----:B------:R-:W-:Y:S02]  /*40d0*/  UMOV UR5, UR19 ;  /* 0x0000001300057c82 */ /* 0x000fe40008000000 */
[----:B------:R-:W-:Y:S03]  /*40e0*/  @UP4 USHF.R.U32.HI UR4, URZ, UR23, UR5 ;  /* 0x00000017ff044299 */ /* 0x000fe60008011605 */
[----:B------:R-:W-:Y:S01]  /*40f0*/  UMOV UR5, UR25 ;  /* 0x0000001900057c82 */ /* 0x000fe20008000000 */
[----:B------:R-:W-:Y:S02]  /*4100*/  UIMAD UR4, UR42, UR4, URZ ;  /* 0x000000042a0472a4 */ /* 0x000fe4000f8e02ff */
[----:B------:R-:W-:Y:S02]  /*4110*/  @UP4 USHF.R.U32.HI UR7, URZ, UR23, UR5 ;  /* 0x00000017ff074299 */ /* 0x000fe40008011605 */
[----:B------:R-:W-:Y:S02]  /*4120*/  USEL UR5, UR14, UR8, !UP6 ;  /* 0x000000080e057287 */ /* 0x000fe4000f000000 */
[----:B------:R-:W-:Y:S02]  /*4130*/  UIMAD UR8, UR42, UR7, URZ ;  /* 0x000000072a0872a4 */ /* 0x000fe4000f8e02ff */
[----:B------:R-:W-:Y:S03]  /*4140*/  UISETP.GE.AND UP0, UPT, UR6, UR4, UPT ;  /* 0x000000040600728c */ /* 0x000fe6000bf06270 */
[----:B------:R-:W-:Y:S01]  /*4150*/  UMOV UR4, UR11 ;  /* 0x0000000b00047c82 */ /* 0x000fe20008000000 */
[----:B------:R-:W-:Y:S02]  /*4160*/  UISETP.GE.OR UP0, UPT, UR5, UR8, UP0 ;  /* 0x000000080500728c */ /* 0x000fe40008706670 */
[----:B------:R-:W-:Y:S02]  /*4170*/  USHF.R.U32.HI UR4, URZ, UR23, UR4 ;  /* 0x00000017ff047299 */ /* 0x000fe40008011604 */
[----:B------:R-:W-:Y:S02]  /*4180*/  UIMAD.WIDE.U32 UR8, UR5, UR22, URZ ;  /* 0x00000016050872a5 */ /* 0x000fe4000f8e00ff */
[----:B------:R-:W-:Y:S04]  /*4190*/  USEL UR10, UR6, UR4, !UP4 ;  /* 0x00000004060a7287 */ /* 0x000fe8000e000000 */
[----:B------:R-:W-:Y:S01]  /*41a0*/  UIADD3 UR11, UPT, UPT, -UR10, URZ, URZ ;  /* 0x000000ff0a0b7290 */ /* 0x000fe2000fffe1ff */
[----:B------:R-:W-:Y:S02]  /*41b0*/  @!UP0 UMOV UR4, UR9 ;  /* 0x0000000900048c82 */ /* 0x000fe40008000000 */
[----:B------:R-:W-:Y:S02]  /*41c0*/  @!UP0 USHF.R.U32.HI UR4, URZ, UR23, UR4 ;  /* 0x00000017ff048299 */ /* 0x000fe40008011604 */
[----:B------:R-:W-:Y:S02]  /*41d0*/  UIMAD UR8, UR42, UR11, UR6 ;  /* 0x0000000b2a0872a4 */ /* 0x000fe4000f8e0206 */
[----:B------:R-:W-:Y:S04]  /*41e0*/  @!UP0 USEL UR4, UR5, UR4, !UP4 ;  /* 0x0000000405048287 */ /* 0x000fe8000e000000 */
[----:B------:R-:W-:Y:S02]  /*41f0*/  @!UP0 UIMAD UR8, UR7, UR8, UR4 ;  /* 0x00000008070882a4 */ /* 0x000fe4000f8e0204 */
[----:B------:R-:W-:Y:S02]  /*4200*/  @!UP0 UIADD3 UR9, UPT, UPT, UR10, -UR4, URZ ;  /* 0x800000040a098290 */ /* 0x000fe4000fffe0ff */
[----:B------:R-:W-:Y:S02]  /*4210*/  UIADD3 UR4, UPT, UPT, -UR5, URZ, URZ ;  /* 0x000000ff05047290 */ /* 0x000fe4000fffe1ff */
[----:B------:R-:W-:Y:S02]  /*4220*/  UIADD3 UR7, UPT, UPT, -UR6, URZ, URZ ;  /* 0x000000ff06077290 */ /* 0x000fe4000fffe1ff */
[----:B------:R-:W-:Y:S02]  /*4230*/  @!UP0 UIMAD UR6, UR9, UR42, UR5 ;  /* 0x0000002a090682a4 */ /* 0x000fe4000f8e0205 */
[----:B------:R-:W-:Y:S02]  /*4240*/  UIMAD UR14, UR15, UR4, UR14 ;  /* 0x000000040f0e72a4 */ /* 0x000fe4000f8e020e */
[----:B------:R-:W-:Y:S01]  /*4250*/  UIMAD UR13, UR30, UR7, UR13 ;  /* 0x000000071e0d72a4 */ /* 0x000fe2000f8e020d */
[----:B------:R-:W-:Y:S02]  /*4260*/  @!UP0 UMOV UR5, UR8 ;  /* 0x0000000800058c82 */ /* 0x000fe40008000000 */
[----:B------:R-:W-:Y:S02]  /*4270*/  UIMAD UR14, UR5, UR15, UR14 ;  /* 0x0000000f050e72a4 */ /* 0x000fe4000f8e020e */
[----:B------:R-:W-:Y:S11]  /*4280*/  UIMAD UR13, UR6, UR30, UR13 ;  /* 0x0000001e060d72a4 */ /* 0x000ff6000f8e020d */
[----:B------:R-:W-:Y:S01]  /*4290*/  @!UPT UIADD3 URZ, UPT, UPT, URZ, URZ, URZ ;  /* 0x000000fffffff290 */ /* 0x000fe2000fffe0ff */
.L_x_76:
[----:B------:R-:W3:Y:S01]  /*42a0*/  @!UP2 LDCU.128 UR8, c[0x0][0xb10] ;  /* 0x00016200ff08a7ac */ /* 0x000ee20008000c00 */
[C---:B----4-:R-:W-:Y:S02]  /*42b0*/  ISETP.NE.U32.AND P1, PT, R4.reuse, RZ, PT ;  /* 0x000000ff0400720c */ /* 0x050fe40003f25070 */
[----:B------:R-:W-:Y:S02]  /*42c0*/  ISETP.NE.U32.AND P0, PT, R4, RZ, PT ;  /* 0x000000ff0400720c */ /* 0x000fe40003f05070 */
[C---:B------:R-:W-:Y:S02]  /*42d0*/  ISETP.NE.AND.EX P1, PT, R5.reuse, RZ, PT, P1 ;  /* 0x000000ff0500720c */ /* 0x040fe40003f25310 */
[----:B------:R-:W-:Y:S01]  /*42e0*/  ISETP.NE.AND.EX P0, PT, R5, RZ, PT, P0 ;  /* 0x000000ff0500720c */ /* 0x000fe20003f05300 */
[----:B------:R-:W4:Y:S01]  /*42f0*/  @!UP2 LDCU UR5, c[0x0][0xb0c] ;  /* 0x00016180ff05a7ac */ /* 0x000f220008000800 */
[----:B------:R-:W-:Y:S01]  /*4300*/  SHF.L.U32 R9, R15, 0x1f, RZ ;  /* 0x0000001f0f097819 */ /* 0x000fe200000006ff */
[----:B------:R-:W-:Y:S02]  /*4310*/  USHF.L.U32 UR19, UR16, 0x7, URZ ;  /* 0x0000000710137899 */ /* 0x000fe400080006ff */
[----:B------:R-:W-:Y:S02]  /*4320*/  USHF.L.U32 UR18, UR20, 0x7, URZ ;  /* 0x0000000714127899 */ /* 0x000fe400080006ff */
[----:B---3--:R-:W-:Y:S07]  /*4330*/  UIMAD.WIDE.U32 UR6, UR14, UR8, URZ ;  /* 0x000000080e0672a5 */ /* 0x008fee000f8e00ff */
[----:B------:R-:W-:Y:S01]  /*4340*/  @!UP2 UMOV UR4, UR7 ;  /* 0x000000070004ac82 */ /* 0x000fe20008000000 */
[----:B----4-:R-:W-:Y:S02]  /*4350*/  @!UP2 UISETP.NE.AND UP0, UPT, UR5, 0x1, UPT ;  /* 0x000000010500a88c */ /* 0x010fe4000bf05270 */
[----:B------:R-:W-:Y:S02]  /*4360*/  @!UP2 USHF.R.U32.HI UR4, URZ, UR9, UR4 ;  /* 0x00000009ff04a299 */ /* 0x000fe40008011604 */
[----:B------:R-:W-:Y:S02]  /*4370*/  UIMAD.WIDE.U32 UR6, UR13, UR11, URZ ;  /* 0x0000000b0d0672a5 */ /* 0x000fe4000f8e00ff */
[----:B------:R-:W-:Y:S02]  /*4380*/  @!UP2 USEL UR8, UR14, UR4, !UP0 ;  /* 0x000000040e08a287 */ /* 0x000fe4000c000000 */
[----:B------:R-:W-:Y:S03]  /*4390*/  @!UP2 UISETP.NE.AND UP0, UPT, UR10, 0x1, UPT ;  /* 0x000000010a00a88c */ /* 0x000fe6000bf05270 */
[----:B------:R-:W-:Y:S02]  /*43a0*/  @!UP2 UMOV UR6, UR7 ;  /* 0x000000070006ac82 */ /* 0x000fe40008000000 */
[----:B------:R-:W3:Y:S02]  /*43b0*/  @!UP2 LDCU UR4, c[0x0][0xb20] ;  /* 0x00016400ff04a7ac */ /* 0x000ee40008000800 */
[----:B---3--:R-:W-:Y:S04]  /*43c0*/  @!UP2 USHF.R.U32.HI UR6, URZ, UR4, UR6 ;  /* 0x00000004ff06a299 */ /* 0x008fe80008011606 */
[----:B------:R-:W-:Y:S04]  /*43d0*/  @!UP2 USEL UR6, UR13, UR6, !UP0 ;  /* 0x000000060d06a287 */ /* 0x000fe8000c000000 */
[----:B------:R-:W-:Y:S02]  /*43e0*/  @!UP2 UIADD3 UR4, UPT, UPT, -UR8, UR6, URZ ;  /* 0x000000060804a290 */ /* 0x000fe4000fffe1ff */
[----:B------:R-:W-:Y:S02]  /*43f0*/  @!UP2 UIADD3 UR6, UPT, UPT, UR8, -UR6, URZ ;  /* 0x800000060806a290 */ /* 0x000fe4000fffe0ff */
[----:B------:R-:W-:Y:S02]  /*4400*/  @!UP2 UIMAD UR14, UR4, UR5, UR14 ;  /* 0x00000005040ea2a4 */ /* 0x000fe4000f8e020e */
[----:B------:R-:W-:Y:S01]  /*4410*/  @!UP2 UIMAD UR13, UR6, UR10, UR13 ;  /* 0x0000000a060da2a4 */ /* 0x000fe2000f8e020d */
[----:B------:R-:W-:Y:S11]  /*4420*/  BRA.U UP3, `(.L_x_77) ;  /* 0x0000000103107547 */ /* 0x000ff6000b800000 */
[----:B--2---:R-:W-:Y:S04]  /*4430*/  MOV R0, UR37 ;  /* 0x0000002500007c02 */ /* 0x004fe80008000f00 */
[----:B------:R-:W-:Y:S04]  /*4440*/  SHF.L.U32 R11, R0, 0x1f, RZ ;  /* 0x0000001f000b7819 */ /* 0x000fe800000006ff */
[----:B------:R-:W2:Y:S02]  /*4450*/  SYNCS.PHASECHK.TRANS64.TRYWAIT P2, [UR21+0x68], R11 ;  /* 0x0000680bff0075a7 */ /* 0x000ea40008041115 */
[----:B--2---:R-:W-:Y:S05]  /*4460*/  @!P2 BRA `(.L_x_78) ;  /* 0x0000004800a0a947 */ /* 0x004fea0003800000 */
.L_x_77:
[----:B------:R-:W-:Y:S05]  /*4470*/  @!P1 BRA `(.L_x_79) ;  /* 0x0000000000309947 */ /* 0x000fea0003800000 */
[----:B------:R-:W-:Y:S01]  /*4480*/  ISETP.NE.U32.AND P1, PT, R2, RZ, PT ;  /* 0x000000ff0200720c */ /* 0x000fe20003f25070 */
[----:B------:R-:W3:Y:S01]  /*4490*/  LDCU.64 UR4, c[0x0][0x358] ;  /* 0x00006b00ff0477ac */ /* 0x000ee20008000a00 */
[----:B------:R-:W-:Y:S02]  /*44a0*/  IMAD.MOV.U32 R145, RZ, RZ, 0x1 ;  /* 0x00000001ff917424 */ /* 0x000fe400078e00ff */
[----:B------:R-:W-:Y:S11]  /*44b0*/  ISETP.NE.AND.EX P1, PT, R3, RZ, PT, P1 ;  /* 0x000000ff0300720c */ /* 0x000ff60003f25310 */
[----:B------:R-:W-:Y:S02]  /*44c0*/  @!UPT UIADD3 URZ, UPT, UPT, URZ, URZ, URZ ;  /* 0x000000fffffff290 */ /* 0x000fe4000fffe0ff */
[----:B--2---:R-:W2:Y:S01]  /*44d0*/  @P1 LDC.64 R10, c[0x0][0x888] ;  /* 0x00022200ff0a1b82 */ /* 0x004ea20000000a00 */
[----:B------:R-:W-:Y:S04]  /*44e0*/  @P1 IMAD R0, R4, UR36, RZ ;  /* 0x0000002404001c24 */ /* 0x000fe8000f8e02ff */
[----:B--2---:R-:W-:Y:S04]  /*44f0*/  @P1 IMAD.WIDE R10, R0, 0x4, R10 ;  /* 0x00000004000a1825 */ /* 0x004fe800078e020a */
[----:B------:R-:W-:Y:S01]  /*4500*/  HFMA2 R0, -RZ, RZ, 0, 5.9604644775390625e-08 ;  /* 0x00000001ff007431 */ /* 0x000fe200000001ff */
[----:B---3-5:R3:W5:Y:S04]  /*4510*/  @P1 LDG.E R72, desc[UR4][R10.64] ;  /* 0x000000040a481981 */ /* 0x028768000c1e1900 */
[----:B------:R-:W-:Y:S01]  /*4520*/  @!P1 PRMT R145, R0, 0x7610, R145 ;  /* 0x0000761000919816 */ /* 0x000fe20000000091 */
[----:B---3--:R-:W4:Y:S06]  /*4530*/  @!P1 LDC R72, c[0x0][0x880] ;  /* 0x00022000ff489b82 */ /* 0x008f2c0000000800 */
.L_x_79:
[----:B----45:R-:W-:Y:S01]  /*4540*/  @!P0 ISETP.EQ.AND P1, PT, R72, RZ, PT ;  /* 0x000000ff4800820c */ /* 0x030fe20003f22270 */
[----:B------:R-:W-:Y:S01]  /*4550*/  @!UPT UIADD3 URZ, UPT, UPT, URZ, URZ, URZ ;  /* 0x000000fffffff290 */ /* 0x000fe2000fffe0ff */
[----:B------:R-:W-:Y:S11]  /*4560*/  @!P0 BRA `(.L_x_80) ;  /* 0x0000000000188947 */ /* 0x000ff60003800000 */
[----:B------:R-:W-:Y:S02]  /*4570*/  LOP3.LUT P0, RZ, R145, 0xff, RZ, 0xc0, !PT ;  /* 0x000000ff91ff7812 */ /* 0x000fe4000780c0ff */
[----:B------:R-:W-:Y:S04]  /*4580*/  ISETP.NE.U32.AND P1, PT, R2, RZ, PT ;  /* 0x000000ff0200720c */ /* 0x000fe80003f25070 */
[----:B------:R-:W-:Y:S04]  /*4590*/  ISETP.NE.AND.EX P1, PT, R3, RZ, PT, P1 ;  /* 0x000000ff0300720c */ /* 0x000fe80003f25310 */
[----:B------:R-:W-:Y:S03]  /*45a0*/  PLOP3.LUT P1, PT, P1, PT, PT, 0x8, 0x80 ;  /* 0x000000000080781c */ /* 0x000fe60000f2e170 */
[----:B------:R-:W-:Y:S11]  /*45b0*/  @P0 ISETP.EQ.AND P1, PT, R72, RZ, PT ;  /* 0x000000ff4800020c */ /* 0x000ff60003f22270 */
[----:B------:R-:W-:Y:S02]  /*45c0*/  @!UPT UIADD3 URZ, UPT, UPT, URZ, URZ, URZ ;  /* 0x000000fffffff290 */ /* 0x000fe4000fffe0ff */
.L_x_80:
[----:B------:R-:W3:Y:S01]  /*45d0*/  SYNCS.PHASECHK.TRANS64.TRYWAIT P2, [UR21+0x50], R9 ;  /* 0x00005009ff0075a7 */ /* 0x000ee20008041115 */
[----:B------:R-:W-:Y:S04]  /*45e0*/  ELECT P0, URZ, PT ;  /* 0x0000000000ff782f */ /* 0x000fe80003800000 */
[----:B------:R-:W-:Y:S11]  /*45f0*/  PLOP3.LUT P1, PT, P1, P0, PT, 0xf2, 0x2f ;  /* 0x00000000002f781c */ /* 0x000ff60000f21e72 */
[----:B------:R-:W-:Y:S02]  /*4600*/  @!UPT UIADD3 URZ, UPT, UPT, URZ, URZ, URZ ;  /* 0x000000fffffff290 */ /* 0x000fe4000fffe0ff */
[----:B------:R-:W-:Y:S05]  /*4610*/  @!P1 IADD3 R8, P0, PT, R16, 0x580, RZ ;  /* 0x0000058010089810 */ /* 0x000fea0007f1e0ff */
[----:B------:R-:W-:Y:S01]  /*4620*/  @!P1 IMAD.X R6, RZ, RZ, R17, P0 ;  /* 0x000000ffff069224 */ /* 0x000fe200000e0611 */
[----:B---3--:R-:W-:Y:S07]  /*4630*/  @!P2 BRA `(.L_x_81) ;  /* 0x000000480044a947 */ /* 0x008fee0003800000 */
.L_x_142:
[----:B------:R-:W-:Y:S01]  /*4640*/  @!P1 R2UR UR5, R8 ;  /* 0x00000000080592ca */ /* 0x000fe200000e0000 */
[----:B------:R-:W-:Y:S01]  /*4650*/  VOTEU.ALL UP0, P1 ;  /* 0x0000000000ff7886 */ /* 0x000fe20000800000 */
[----:B------:R-:W-:Y:S01]  /*4660*/  @!P1 R2UR UR4, R6 ;  /* 0x00000000060492ca */ /* 0x000fe200000e0000 */
[----:B--2---:R-:W-:Y:S01]  /*4670*/  @!P1 IMAD.MOV.U32 R0, RZ, RZ, 0x2000 ;  /* 0x00002000ff009424 */ /* 0x004fe200078e00ff */
[----:B------:R-:W-:Y:S01]  /*4680*/  UMOV UR8, 0x0 ;  /* 0x0000000000087882 */ /* 0x000fe20000000000 */
[----:B------:R-:W-:Y:S01]  /*4690*/  UMOV UR9, 0x10000000 ;  /* 0x1000000000097882 */ /* 0x000fe20000000000 */
[----:B------:R-:W-:Y:S01]  /*46a0*/  @!UP0 UIADD3 UR16, UPT, UPT, UR21, 0x200, URZ ;  /* 0x0000020015108890 */ /* 0x000fe2000fffe0ff */
[----:B------:R-:W-:Y:S01]  /*46b0*/  VIADD R14, R14, 0x1 ;  /* 0x000000010e0e7836 */ /* 0x000fe20000000000 */
[----:B------:R-:W-:Y:S01]  /*46c0*/  VOTEU.ALL UP0, P1 ;  /* 0x0000000000ff7886 */ /* 0x000fe20000800000 */
[----:B------:R-:W-:Y:S01]  /*46d0*/  UMOV UR20, UR36 ;  /* 0x0000002400147c82 */ /* 0x000fe20008000000 */
[----:B------:R-:W-:Y:S03]  /*46e0*/  UPRMT UR6, UR45, 0x654, UR17 ;  /* 0x000006542d067896 */ /* 0x000fe60008000011 */
[----:B------:R-:W-:Y:S02]  /*46f0*/  IMAD.U32 R10, RZ, RZ, UR5 ;  /* 0x00000005ff0a7e24 */ /* 0x000fe4000f8e00ff */
[----:B------:R-:W-:Y:S03]  /*4700*/  IMAD.U32 R11, RZ, RZ, UR4 ;  /* 0x00000004ff0b7e24 */ /* 0x000fe6000f8e00ff */
[----:B------:R-:W-:Y:S02]  /*4710*/  @!P1 R2UR UR4, R10 ;  /* 0x000000000a0492ca */ /* 0x000fe400000e0000 */
[----:B------:R-:W-:Y:S11]  /*4720*/  @!P1 R2UR UR5, R11 ;  /* 0x000000000b0592ca */ /* 0x000ff600000e0000 */
[----:B------:R-:W-:Y:S02]  /*4730*/  @!UPT UIADD3 URZ, UPT, UPT, URZ, URZ, URZ ;  /* 0x000000fffffff290 */ /* 0x000fe4000fffe0ff */
[----:B------:R2:W-:Y:S01]  /*4740*/  @!UP0 UTMALDG.3D [UR16], [UR4], desc[UR8] ;  /* 0x00000810040085b4 */ /* 0x0005e20008011000 */
[----:B------:R2:W-:Y:S01]  /*4750*/  @!P1 SYNCS.ARRIVE.TRANS64.RED.A0TR RZ, [UR21+0x40], R0 ;  /* 0x00004000ffff99a7 */ /* 0x0005e20008300415 */
[----:B------:R-:W-:Y:S01]  /*4760*/  SYNCS.ARRIVE.TRANS64.RED.A1T0 RZ, [UR6], RZ ;  /* 0x000000ffffff79a7 */ /* 0x000fe20008100406 */
[----:B------:R-:W3:Y:S02]  /*4770*/  SYNCS.PHASECHK.TRANS64.TRYWAIT P0, [UR21+0x58], R9 ;  /* 0x00005809ff0075a7 */ /* 0x000ee40008001115 */
[----:B--23--:R-:W-:Y:S05]  /*4780*/  @!P0 BRA `(.L_x_82) ;  /* 0x0000004800088947 */ /* 0x00cfea0003800000 */
.L_x_144:
[----:B------:R-:W-:Y:S01]  /*4790*/  @!P1 IADD3 R6, P0, PT, R16, 0x580, RZ ;  /* 0x0000058010069810 */ /* 0x000fe20007f1e0ff */
[----:B------:R-:W-:Y:S01]  /*47a0*/  VOTEU.ALL UP0, P1 ;  /* 0x0000000000ff7886 */ /* 0x000fe20000800000 */
[----:B------:R-:W-:Y:S01]  /*47b0*/  UMOV UR6, 0x0 ;  /* 0x0000000000067882 */ /* 0x000fe20000000000 */
[----:B------:R-:W-:Y:S01]  /*47c0*/  UMOV UR7, 0x10000000 ;  /* 0x1000000000077882 */ /* 0x000fe20000000000 */
[----:B------:R-:W-:Y:S01]  /*47d0*/  @!P1 R2UR UR5, R6 ;  /* 0x00000000060592ca */ /* 0x000fe200000e0000 */
[----:B--2---:R-:W-:Y:S01]  /*47e0*/  @!P1 IMAD.X R0, RZ, RZ, R17, P0 ;  /* 0x000000ffff009224 */ /* 0x004fe200000e0611 */
[----:B------:R-:W-:Y:S01]  /*47f0*/  @!UP0 UIADD3 UR10, UPT, UPT, UR18, 0x40, URZ ;  /* 0x00000040120a8890 */ /* 0x000fe2000fffe0ff */
[----:B------:R-:W-:Y:S01]  /*4800*/  R2UR UR16, R147 ;  /* 0x00000000931072ca */ /* 0x000fe200000e0000 */
[----:B------:R-:W-:Y:S01]  /*4810*/  @!UP0 UIADD3 UR8, UPT, UPT, UR21, 0x2200, URZ ;  /* 0x0000220015088890 */ /* 0x000fe2000fffe0ff */
[----:B------:R-:W-:Y:S01]  /*4820*/  ISETP.NE.AND P0, PT, R14, 0x2, PT ;  /* 0x000000020e00780c */ /* 0x000fe20003f05270 */
[----:B------:R-:W-:Y:S01]  /*4830*/  @!UP0 UIADD3 UR9, UPT, UPT, UR21, 0x48, URZ ;  /* 0x0000004815098890 */ /* 0x000fe2000fffe0ff */
[----:B------:R-:W-:Y:S01]  /*4840*/  @!P1 R2UR UR4, R0 ;  /* 0x00000000000492ca */ /* 0x000fe200000e0000 */
[----:B------:R-:W-:Y:S01]  /*4850*/  VOTEU.ALL UP0, P1 ;  /* 0x0000000000ff7886 */ /* 0x000fe20000800000 */
[----:B------:R-:W-:Y:S01]  /*4860*/  UMOV UR11, UR19 ;  /* 0x00000013000b7c82 */ /* 0x000fe20008000000 */
[----:B------:R-:W-:Y:S01]  /*4870*/  UMOV UR12, UR36 ;  /* 0x00000024000c7c82 */ /* 0x000fe20008000000 */
[----:B------:R-:W-:Y:S01]  /*4880*/  SEL R0, RZ, 0x1, P0 ;  /* 0x00000001ff007807 */ /* 0x000fe20000000000 */
[----:B------:R-:W-:Y:S01]  /*4890*/  UIADD3 UR20, UPT, UPT, UR13, UR63, URZ ;  /* 0x0000003f0d147290 */ /* 0x000fe2000fffe0ff */
[----:B------:R-:W-:Y:S01]  /*48a0*/  IMAD.U32 R8, RZ, RZ, UR5 ;  /* 0x00000005ff087e24 */ /* 0x000fe2000f8e00ff */
[----:B------:R-:W-:Y:S01]  /*48b0*/  LOP3.LUT R15, R15, 0x1, RZ, 0x3c, !PT ;  /* 0x000000010f0f7812 */ /* 0x000fe200078e3cff */
[----:B------:R-:W-:Y:S01]  /*48c0*/  UPLOP3.LUT UP3, UPT, UPT, UPT, UPT, 0x80, 0x8 ;  /* 0x000000000008789c */ /* 0x000fe20003f6f070 */
[----:B------:R-:W-:Y:S01]  /*48d0*/  LOP3.LUT R13, R13, R0, RZ, 0x3c, !PT ;  /* 0x000000000d0d7212 */ /* 0x000fe200078e3cff */
[----:B------:R-:W-:Y:S01]  /*48e0*/  UIADD3 UR16, UPT, UPT, UR14, UR16, URZ ;  /* 0x000000100e107290 */ /* 0x000fe2000fffe0ff */
[----:B------:R-:W-:Y:S01]  /*48f0*/  SEL R14, R14, RZ, P0 ;  /* 0x000000ff0e0e7207 */ /* 0x000fe20000000000 */
[----:B------:R-:W-:Y:S01]  /*4900*/  UMOV UR36, UR26 ;  /* 0x0000001a00247c82 */ /* 0x000fe20008000000 */
[----:B------:R-:W-:Y:S01]  /*4910*/  IMAD.U32 R9, RZ, RZ, UR4 ;  /* 0x00000004ff097e24 */ /* 0x000fe2000f8e00ff */
[----:B------:R-:W-:Y:S04]  /*4920*/  @!P1 R2UR UR4, R8 ;  /* 0x00000000080492ca */ /* 0x000fe800000e0000 */
[----:B------:R-:W-:Y:S11]  /*4930*/  @!P1 R2UR UR5, R9 ;  /* 0x00000000090592ca */ /* 0x000ff600000e0000 */
[----:B------:R-:W-:Y:S02]  /*4940*/  @!UPT UIADD3 URZ, UPT, UPT, URZ, URZ, URZ ;  /* 0x000000fffffff290 */ /* 0x000fe4000fffe0ff */
[----:B------:R2:W-:Y:S01]  /*4950*/  @!UP0 UTMALDG.3D [UR8], [UR4], desc[UR6] ;  /* 0x00000608040085b4 */ /* 0x0005e20008011000 */
[----:B------:R2:W-:Y:S01]  /*4960*/  @!P1 SYNCS.ARRIVE.TRANS64.RED.A0TR RZ, [UR21+0x48], R7 ;  /* 0x00004807ffff99a7 */ /* 0x0005e20008300415 */
[----:B------:R-:W-:Y:S01]  /*4970*/  SYNCS.ARRIVE.TRANS64.RED.A1T0 RZ, [UR33], RZ ;  /* 0x000000ffffff79a7 */ /* 0x000fe20008100421 */
[----:B------:R-:W-:Y:S05]  /*4980*/  BRA.U UP1, `(.L_x_83) ;  /* 0xfffffff501247547 */ /* 0x000fea000b83ffff */
[----:B------:R-:W-:-:S04]  /*4990*/  SHF.L.U32 R3, R15, 0x1f, RZ ;  /* 0x0000001f0f037819 */ /* 0x000fc800000006ff */
[----:B------:R-:W3:Y:S02]  /*49a0*/  SYNCS.PHASECHK.TRANS64.TRYWAIT P0, [UR21+0x50], R3 ;  /* 0x00005003ff0075a7 */ /* 0x000ee40008001115 */
[----:B---3--:R-:W-:Y:S05]  /*49b0*/  @!P0 BRA `(.L_x_84) ;  /* 0x0000004400948947 */ /* 0x008fea0003800000 */
.L_x_146:
[----:B---3--:R-:W-:-:S07]  /*49c0*/  MOV R0, UR21 ;  /* 0x0000001500007c02 */ /* 0x008fce0008000f00 */
.L_x_85:
[----:B---3--:R-:W-:-:S04]  /*49d0*/  SHF.L.U32 R3, R15, 0x1f, RZ ;  /* 0x0000001f0f037819 */ /* 0x008fc800000006ff */
[----:B------:R3:W4:Y:S03]  /*49e0*/  SYNCS.PHASECHK.TRANS64.TRYWAIT P0, [R0+URZ+0x58], R3 ;  /* 0x00005803000075a7 */ /* 0x00072600080011ff */
[----:B----4-:R-:W-:Y:S05]  /*49f0*/  @!P0 NANOSLEEP.SYNCS 0x989680 ;  /* 0x009896800000895d */ /* 0x010fea0003900000 */
[----:B------:R-:W4:Y:S02]  /*4a00*/  @!P0 SYNCS.PHASECHK.TRANS64 P0, [R0+URZ+0x58], R3 ;  /* 0x00005803000085a7 */ /* 0x000f2400080010ff */
[----:B-12-4-:R-:W-:Y:S05]  /*4a10*/  @P0 EXIT ;  /* 0x000000000000094d */ /* 0x016fea0003800000 */
[----:B------:R-:W-:Y:S05]  /*4a20*/  BRA `(.L_x_85) ;  /* 0xfffffffc00e87947 */ /* 0x000fea000383ffff */
.L_x_74:
[----:B------:R-:W-:-:S06]  /*4a30*/  UISETP.GE.AND UP0, UPT, UR17, 0x4, UPT ;  /* 0x000000041100788c */ /* 0x000fcc000bf06270 */
[----:B------:R-:W-:-:S13]  /*4a40*/  PLOP3.LUT P0, PT, PT, PT, UP0, 0x80, 0x8 ;  /* 0x000000000008781c */ /* 0x000fda0003f0f008 */
[----:B------:R-:W-:Y:S05]  /*4a50*/  @!P0 EXIT ;  /* 0x000000000000894d */ /* 0x000fea0003800000 */
[----:B------:R-:W-:Y:S01]  /*4a60*/  BAR.SYNC.DEFER_BLOCKING 0x6, 0xa0 ;  /* 0x0182800000007b1d */ /* 0x000fe20000010000 */
[C---:B------:R-:W-:Y:S01]  /*4a70*/  IMAD.SHL.U32 R3, R158.reuse, 0x40, RZ ;  /* 0x000000409e037824 */ /* 0x040fe200078e00ff */
[C---:B------:R-:W-:Y:S01]  /*4a80*/  R2P PR, R158.reuse, 0x6 ;  /* 0x000000069e007804 */ /* 0x040fe20000000000 */
[C---:B------:R-:W-:Y:S01]  /*4a90*/  IMAD.SHL.U32 R144, R158.reuse, 0x8, RZ ;  /* 0x000000089e907824 */ /* 0x040fe200078e00ff */
[----:B------:R-:W-:Y:S01]  /*4aa0*/  CS2R R152, SRZ ;  /* 0x0000000000987805 */ /* 0x000fe2000001ff00 */
[----:B------:R-:W-:Y:S01]  /*4ab0*/  IMAD.MOV.U32 R155, RZ, RZ, 0x20 ;  /* 0x00000020ff9b7424 */ /* 0x000fe200078e00ff */
[----:B------:R-:W-:Y:S02]  /*4ac0*/  UMOV UR44, 0x400 ;  /* 0x00000400002c7882 */ /* 0x000fe40000000000 */
[----:B------:R-:W1:Y:S01]  /*4ad0*/  LDC.64 R138, c[0x0][0x8b0] ;  /* 0x00022c00ff8a7b82 */ /* 0x000e620000000a00 */
[----:B------:R-:W-:Y:S01]  /*4ae0*/  ULEA UR44, UR45, UR44, 0x18 ;  /* 0x0000002c2d2c7291 */ /* 0x000fe2000f8ec0ff */
[----:B------:R-:W-:Y:S01]  /*4af0*/  LOP3.LUT R7, R3, 0x180, RZ, 0xc0, !PT ;  /* 0x0000018003077812 */ /* 0x000fe200078ec0ff */
[----:B------:R-:W-:Y:S01]  /*4b00*/  IMAD.U32 R69, R158, 0x10000, RZ ;  /* 0x000100009e457824 */ /* 0x000fe200078e00ff */
[----:B------:R-:W-:Y:S01]  /*4b10*/  SEL R155, R155, 0xffffffe0, !P2 ;  /* 0xffffffe09b9b7807 */ /* 0x000fe20005000000 */
[----:B------:R-:W-:Y:S01]  /*4b20*/  IMAD.MOV.U32 R156, RZ, RZ, 0x10 ;  /* 0x00000010ff9c7424 */ /* 0x000fe200078e00ff */
[----:B------:R-:W-:Y:S01]  /*4b30*/  LOP3.LUT R144, R7, 0x30, R144, 0xf8, !PT ;  /* 0x0000003007907812 */ /* 0x000fe200078ef890 */
[----:B------:R-:W-:Y:S01]  /*4b40*/  UIADD3 UR4, UPT, UPT, UR44, 0x4200, URZ ;  /* 0x000042002c047890 */ /* 0x000fe2000fffe0ff */
[----:B------:R-:W2:Y:S01]  /*4b50*/  LDC.64 R136, c[0x0][0x8a8] ;  /* 0x00022a00ff887b82 */ /* 0x000ea20000000a00 */
[----:B------:R-:W-:Y:S01]  /*4b60*/  LOP3.LUT R69, R69, 0x600000, RZ, 0xc0, !PT ;  /* 0x0060000045457812 */ /* 0x000fe200078ec0ff */
[----:B------:R-:W-:Y:S01]  /*4b70*/  IMAD.MOV.U32 R68, RZ, RZ, RZ ;  /* 0x000000ffff447224 */ /* 0x000fe200078e00ff */
[----:B------:R-:W-:Y:S01]  /*4b80*/  LOP3.LUT R144, R144, 0x1e40, R3, 0xf8, !PT ;  /* 0x00001e4090907812 */ /* 0x000fe200078ef803 */
[----:B------:R-:W-:Y:S01]  /*4b90*/  IMAD.MOV.U32 R149, RZ, RZ, RZ ;  /* 0x000000ffff957224 */ /* 0x000fe200078e00ff */
[----:B------:R-:W-:-:S02]  /*4ba0*/  SEL R156, R156, 0xfffffff0, !P1 ;  /* 0xfffffff09c9c7807 */ /* 0x000fc40004800000 */
[----:B------:R-:W-:Y:S02]  /*4bb0*/  CS2R R150, SRZ ;  /* 0x0000000000967805 */ /* 0x000fe4000001ff00 */
[----:B------:R-:W-:Y:S01]  /*4bc0*/  SHF.R.S32.HI R3, RZ, 0x4, R155 ;  /* 0x00000004ff037819 */ /* 0x000fe2000001149b */
[----:B------:R-:W-:Y:S01]  /*4bd0*/  IMAD.U32 R157, RZ, RZ, UR4 ;  /* 0x00000004ff9d7e24 */ /* 0x000fe2000f8e00ff */
[----:B------:R-:W3:Y:S01]  /*4be0*/  LDS R0, [UR44+0x120] ;  /* 0x0001202cff007984 */ /* 0x000ee20008000800 */
[----:B------:R-:W-:Y:S01]  /*4bf0*/  LOP3.LUT R158, R158, 0x60, RZ, 0xc0, !PT ;  /* 0x000000609e9e7812 */ /* 0x000fe200078ec0ff */
[----:B------:R-:W4:Y:S01]  /*4c00*/  LDCU UR58, c[0x0][0x370] ;  /* 0x00006e00ff3a77ac */ /* 0x000f220008000800 */
[----:B------:R-:W-:Y:S01]  /*4c10*/  LEA.HI.SX32 R154, R156, R3, 0x1c ;  /* 0x000000039c9a7211 */ /* 0x000fe200078fe2ff */
[----:B------:R-:W1:Y:S01]  /*4c20*/  LDCU UR43, c[0x0][0xb0c] ;  /* 0x00016180ff2b77ac */ /* 0x000e620008000800 */
[----:B------:R-:W1:Y:S01]  /*4c30*/  LDCU UR39, c[0x0][0xb30] ;  /* 0x00016600ff2777ac */ /* 0x000e620008000800 */
[----:B------:R-:W1:Y:S01]  /*4c40*/  LDCU.64 UR56, c[0x0][0x888] ;  /* 0x00011100ff3877ac */ /* 0x000e620008000a00 */
[----:B------:R-:W1:Y:S01]  /*4c50*/  LDCU.64 UR40, c[0x0][0xb28] ;  /* 0x00016500ff2877ac */ /* 0x000e620008000a00 */
[----:B------:R-:W1:Y:S01]  /*4c60*/  LDCU.64 UR60, c[0x0][0x890] ;  /* 0x00011200ff3c77ac */ /* 0x000e620008000a00 */
[----:B------:R-:W1:Y:S01]  /*4c70*/  LDCU.128 UR52, c[0x0][0xb10] ;  /* 0x00016200ff3477ac */ /* 0x000e620008000c00 */
[----:B------:R-:W1:Y:S01]  /*4c80*/  LDCU UR47, c[0x0][0x374] ;  /* 0x00006e80ff2f77ac */ /* 0x000e620008000800 */
[----:B------:R-:W-:Y:S01]  /*4c90*/  UIADD3 UR62, UPT, UPT, UR44, 0x200, URZ ;  /* 0x000002002c3e7890 */ /* 0x000fe2000fffe0ff */
[----:B-1234-:R-:W-:-:S11]  /*4ca0*/  IMAD.IADD R69, R0, 0x1, R69 ;  /* 0x0000000100457824 */ /* 0x01efd600078e0245 */
.L_x_111:
[C---:B------:R-:W-:Y:S02]  /*4cb0*/  LEA R3, R149.reuse, UR44, 0x3 ;  /* 0x0000002c95037c11 */ /* 0x040fe4000f8e18ff */
[----:B------:R-:W-:Y:S02]  /*4cc0*/  SHF.L.U32 R0, R152, 0x1f, RZ ;  /* 0x0000001f98007819 */ /* 0x000fe400000006ff */
[----:B------:R-:W-:Y:S02]  /*4cd0*/  LEA R5, R149, UR44, 0x4 ;  /* 0x0000002c95057c11 */ /* 0x000fe4000f8e20ff */
[----:B-1----:R-:W1:Y:S02]  /*4ce0*/  SYNCS.PHASECHK.TRANS64.TRYWAIT P0, [R3+URZ+0x70], R0 ;  /* 0x00007000030075a7 */ /* 0x002e6400080011ff */
[----:B-1----:R-:W-:Y:S05]  /*4cf0*/  @!P0 BRA `(.L_x_86) ;  /* 0x0000004000dc8947 */ /* 0x002fea0003800000 */
.L_x_147:
        /* <DEDUP_REMOVED lines=11> */
[----:B------:R-:W-:Y:S01]  /*4db0*/  PLOP3.LUT P0, PT, PT, PT, UP1, 0x80, 0x8 ;  /* 0x000000000008781c */ /* 0x000fe20003f0f018 */
[----:B------:R-:W-:Y:S11]  /*4dc0*/  UP2UR UR46, UPR, URZ, 0x2 ;  /* 0x00000002ff2e7883 */ /* 0x000ff60008000000 */
[----:B------:R-:W-:Y:S01]  /*4dd0*/  @!UPT UIADD3 URZ, UPT, UPT, URZ, URZ, URZ ;  /* 0x000000fffffff290 */ /* 0x000fe2000fffe0ff */
[----:B-1----:R-:W-:Y:S02]  /*4de0*/  @P0 SHF.R.U32.HI R0, RZ, 0x10, R5 ;  /* 0x00000010ff000819 */ /* 0x002fe40000011605 */
        /* <DEDUP_REMOVED lines=12> */
[----:B------:R-:W2:Y:S01]  /*4eb0*/  LDCU UR12, c[0x0][0xb20] ;  /* 0x00016400ff0c77ac */ /* 0x000ea20008000800 */
[----:B------:R-:W-:Y:S02]  /*4ec0*/  UIMAD.WIDE.U32 UR4, UR47, UR55, URZ ;  /* 0x000000372f0472a5 */ /* 0x000fe4000f8e00ff */
[----:B------:R-:W-:Y:S02]  /*4ed0*/  UIMAD.WIDE.U32 UR6, UR58, UR52, URZ ;  /* 0x000000343a0672a5 */ /* 0x000fe4000f8e00ff */
[----:B------:R-:W-:Y:S02]  /*4ee0*/  UISETP.NE.AND UP0, UPT, UR54, 0x1, UPT ;  /* 0x000000013600788c */ /* 0x000fe4000bf05270 */
[----:B------:R-:W-:Y:S02]  /*4ef0*/  UIMAD.WIDE.U32 UR8, UR37, UR55, URZ ;  /* 0x00000037250872a5 */ /* 0x000fe4000f8e00ff */
[----:B------:R-:W-:Y:S02]  /*4f00*/  UIMAD.WIDE.U32 UR10, UR38, UR52, URZ ;  /* 0x00000034260a72a5 */ /* 0x000fe4000f8e00ff */
[----:B------:R-:W-:Y:S02]  /*4f10*/  UISETP.NE.AND UP1, UPT, UR43, 0x1, UPT ;  /* 0x000000012b00788c */ /* 0x000fe4000bf25270 */
[----:B------:R-:W-:Y:S01]  /*4f20*/  UISETP.NE.AND UP2, UPT, UR42, 0x1, UPT ;  /* 0x000000012a00788c */ /* 0x000fe2000bf45270 */
[----:B------:R-:W-:Y:S02]  /*4f30*/  UMOV UR4, UR5 ;  /* 0x0000000500047c82 */ /* 0x000fe40008000000 */
[----:B--2---:R-:W-:Y:S03]  /*4f40*/  USHF.R.U32.HI UR5, URZ, UR12, UR4 ;  /* 0x0000000cff057299 */ /* 0x004fe60008011604 */
[----:B------:R-:W-:Y:S02]  /*4f50*/  UMOV UR4, UR7 ;  /* 0x0000000700047c82 */ /* 0x000fe40008000000 */
[----:B------:R-:W-:Y:S02]  /*4f60*/  USHF.R.U32.HI UR7, URZ, UR53, UR4 ;  /* 0x00000035ff077299 */ /* 0x000fe40008011604 */
[----:B------:R-:W-:Y:S02]  /*4f70*/  USEL UR4, UR47, UR5, !UP0 ;  /* 0x000000052f047287 */ /* 0x000fe4000c000000 */
[----:B------:R-:W-:Y:S01]  /*4f80*/  USEL UR7, UR58, UR7, !UP1 ;  /* 0x000000073a077287 */ /* 0x000fe2000c800000 */
[----:B------:R-:W-:Y:S01]  /*4f90*/  UMOV UR5, UR9 ;  /* 0x0000000900057c82 */ /* 0x000fe20008000000 */
[----:B------:R-:W-:Y:S02]  /*4fa0*/  UIMAD.WIDE.U32 UR8, UR4, UR40, URZ ;  /* 0x00000028040872a5 */ /* 0x000fe4000f8e00ff */
[----:B------:R-:W-:Y:S03]  /*4fb0*/  USHF.R.U32.HI UR6, URZ, UR12, UR5 ;  /* 0x0000000cff067299 */ /* 0x000fe60008011605 */
[----:B------:R-:W-:Y:S01]  /*4fc0*/  UMOV UR5, UR11 ;  /* 0x0000000b00057c82 */ /* 0x000fe20008000000 */
[----:B------:R-:W-:Y:S02]  /*4fd0*/  UIMAD.WIDE.U32 UR10, UR7, UR40, URZ ;  /* 0x00000028070a72a5 */ /* 0x000fe4000f8e00ff */
[----:B------:R-:W-:Y:S02]  /*4fe0*/  USHF.R.U32.HI UR12, URZ, UR53, UR5 ;  /* 0x00000035ff0c7299 */ /* 0x000fe40008011605 */
[----:B------:R-:W-:Y:S01]  /*4ff0*/  USEL UR6, UR37, UR6, !UP0 ;  /* 0x0000000625067287 */ /* 0x000fe2000c000000 */
[----:B------:R-:W-:Y:S02]  /*5000*/  UMOV UR5, UR9 ;  /* 0x0000000900057c82 */ /* 0x000fe40008000000 */
[----:B------:R-:W-:Y:S01]  /*5010*/  UMOV UR10, UR11 ;  /* 0x0000000b000a7c82 */ /* 0x000fe20008000000 */
[----:B------:R-:W-:Y:S02]  /*5020*/  @UP2 USHF.R.U32.HI UR4, URZ, UR41, UR5 ;  /* 0x00000029ff042299 */ /* 0x000fe40008011605 */
[----:B------:R-:W-:Y:S02]  /*5030*/  @UP2 USHF.R.U32.HI UR7, URZ, UR41, UR10 ;  /* 0x00000029ff072299 */ /* 0x000fe4000801160a */
[----:B------:R-:W-:Y:S02]  /*5040*/  UIMAD UR4, UR42, UR4, URZ ;  /* 0x000000042a0472a4 */ /* 0x000fe4000f8e02ff */
[----:B------:R-:W-:Y:S02]  /*5050*/  UIMAD.WIDE.U32 UR10, UR6, UR40, URZ ;  /* 0x00000028060a72a5 */ /* 0x000fe4000f8e00ff */
[----:B------:R-:W-:Y:S02]  /*5060*/  USEL UR5, UR38, UR12, !UP1 ;  /* 0x0000000c26057287 */ /* 0x000fe4000c800000 */
[----:B------:R-:W-:Y:S02]  /*5070*/  UIMAD UR8, UR42, UR7, URZ ;  /* 0x000000072a0872a4 */ /* 0x000fe4000f8e02ff */
[----:B------:R-:W-:Y:S03]  /*5080*/  UISETP.GE.AND UP0, UPT, UR6, UR4, UPT ;  /* 0x000000040600728c */ /* 0x000fe6000bf06270 */
[----:B------:R-:W-:Y:S01]  /*5090*/  UMOV UR4, UR11 ;  /* 0x0000000b00047c82 */ /* 0x000fe20008000000 */
[----:B------:R-:W-:Y:S02]  /*50a0*/  UISETP.GE.OR UP0, UPT, UR5, UR8, UP0 ;  /* 0x000000080500728c */ /* 0x000fe40008706670 */
[----:B------:R-:W-:Y:S02]  /*50b0*/  USHF.R.U32.HI UR4, URZ, UR41, UR4 ;  /* 0x00000029ff047299 */ /* 0x000fe40008011604 */
[----:B------:R-:W-:Y:S02]  /*50c0*/  UIMAD.WIDE.U32 UR8, UR5, UR40, URZ ;  /* 0x00000028050872a5 */ /* 0x000fe4000f8e00ff */
[----:B------:R-:W-:Y:S02]  /*50d0*/  USEL UR11, UR6, UR4, !UP2 ;  /* 0x00000004060b7287 */ /* 0x000fe4000d000000 */
[----:B------:R-:W-:Y:S02]  /*50e0*/  UIADD3 UR8, UPT, UPT, -UR5, URZ, URZ ;  /* 0x000000ff05087290 */ /* 0x000fe4000fffe1ff */
[----:B------:R-:W-:Y:S01]  /*50f0*/  UIADD3 UR10, UPT, UPT, -UR11, URZ, URZ ;  /* 0x000000ff0b0a7290 */ /* 0x000fe2000fffe1ff */
[----:B------:R-:W-:Y:S01]  /*5100*/  @!UP0 UMOV UR4, UR9 ;  /* 0x0000000900048c82 */ /* 0x000fe20008000000 */
[----:B------:R-:W-:Y:S02]  /*5110*/  UIADD3 UR9, UPT, UPT, -UR6, URZ, URZ ;  /* 0x000000ff06097290 */ /* 0x000fe4000fffe1ff */
[----:B------:R-:W-:Y:S02]  /*5120*/  @!UP0 USHF.R.U32.HI UR4, URZ, UR41, UR4 ;  /* 0x00000029ff048299 */ /* 0x000fe40008011604 */
[----:B------:R-:W-:Y:S02]  /*5130*/  UIMAD UR10, UR42, UR10, UR6 ;  /* 0x0000000a2a0a72a4 */ /* 0x000fe4000f8e0206 */
[----:B------:R-:W-:Y:S04]  /*5140*/  @!UP0 USEL UR4, UR5, UR4, !UP2 ;  /* 0x0000000405048287 */ /* 0x000fe8000d000000 */
[----:B------:R-:W-:Y:S02]  /*5150*/  @!UP0 UIMAD UR10, UR7, UR10, UR4 ;  /* 0x0000000a070a82a4 */ /* 0x000fe4000f8e0204 */
[----:B------:R-:W-:Y:S02]  /*5160*/  @!UP0 UIADD3 UR11, UPT, UPT, UR11, -UR4, URZ ;  /* 0x800000040b0b8290 */ /* 0x000fe4000fffe0ff */
[----:B------:R-:W-:Y:S02]  /*5170*/  UIMAD UR7, UR43, UR8, UR38 ;  /* 0x000000082b0772a4 */ /* 0x000fe4000f8e0226 */
[----:B------:R-:W-:Y:S02]  /*5180*/  @!UP0 UIMAD UR6, UR11, UR42, UR5 ;  /* 0x0000002a0b0682a4 */ /* 0x000fe4000f8e0205 */
[----:B------:R-:W-:Y:S01]  /*5190*/  UIMAD UR4, UR54, UR9, UR37 ;  /* 0x00000009360472a4 */ /* 0x000fe2000f8e0225 */
[----:B------:R-:W-:Y:S02]  /*51a0*/  @!UP0 UMOV UR5, UR10 ;  /* 0x0000000a00058c82 */ /* 0x000fe40008000000 */
[----:B------:R-:W-:Y:S02]  /*51b0*/  UIMAD UR38, UR5, UR43, UR7 ;  /* 0x0000002b052672a4 */ /* 0x000fe4000f8e0207 */
[----:B------:R-:W-:Y:S11]  /*51c0*/  UIMAD UR37, UR6, UR54, UR4 ;  /* 0x00000036062572a4 */ /* 0x000ff6000f8e0204 */
[----:B------:R-:W-:Y:S01]  /*51d0*/  @!UPT UIADD3 URZ, UPT, UPT, URZ, URZ, URZ ;  /* 0x000000fffffff290 */ /* 0x000fe2000fffe0ff */
.L_x_87:
[----:B------:R-:W-:Y:S01]  /*51e0*/  UISETP.NE.AND UP0, UPT, UR39, 0x1, UPT ;  /* 0x000000012700788c */ /* 0x000fe2000bf05270 */
[----:B------:R-:W-:Y:S01]  /*51f0*/  IADD3 R149, PT, PT, R149, 0x1, RZ ;  /* 0x0000000195957810 */ /* 0x000fe20007ffe0ff */
[----:B------:R-:W-:Y:S02]  /*5200*/  USHF.L.U32 UR50, UR16, 0x7, URZ ;  /* 0x0000000710327899 */ /* 0x000fe400080006ff */
[----:B------:R-:W-:Y:S07]  /*5210*/  USHF.L.U32 UR49, UR20, 0x7, URZ ;  /* 0x0000000714317899 */ /* 0x000fee00080006ff */
[----:B------:R-:W2:Y:S01]  /*5220*/  @!UP0 LDCU.128 UR12, c[0x0][0xb10] ;  /* 0x00016200ff0c87ac */ /* 0x000ea20008000c00 */
[----:B------:R-:W3:Y:S01]  /*5230*/  @!UP0 LDCU UR5, c[0x0][0xb0c] ;  /* 0x00016180ff0587ac */ /* 0x000ee20008000800 */
[----:B------:R-:W4:Y:S01]  /*5240*/  @!UP0 LDCU UR10, c[0x0][0xb20] ;  /* 0x00016400ff0a87ac */ /* 0x000f220008000800 */
[----:B--2---:R-:W-:Y:S02]  /*5250*/  UIMAD.WIDE.U32 UR8, UR38, UR12, URZ ;  /* 0x0000000c260872a5 */ /* 0x004fe4000f8e00ff */
[----:B------:R-:W-:Y:S02]  /*5260*/  UIMAD.WIDE.U32 UR6, UR37, UR15, URZ ;  /* 0x0000000f250672a5 */ /* 0x000fe4000f8e00ff */
[----:B------:R-:W-:Y:S03]  /*5270*/  @!UP0 UISETP.NE.AND UP1, UPT, UR14, 0x1, UPT ;  /* 0x000000010e00888c */ /* 0x000fe6000bf25270 */
[----:B------:R-:W-:Y:S01]  /*5280*/  @!UP0 UMOV UR4, UR9 ;  /* 0x0000000900048c82 */ /* 0x000fe20008000000 */
[----:B---3--:R-:W-:Y:S02]  /*5290*/  @!UP0 UISETP.NE.AND UP2, UPT, UR5, 0x1, UPT ;  /* 0x000000010500888c */ /* 0x008fe4000bf45270 */
[----:B------:R-:W-:Y:S01]  /*52a0*/  @!UP0 USHF.R.U32.HI UR4, URZ, UR13, UR4 ;  /* 0x0000000dff048299 */ /* 0x000fe20008011604 */
[----:B------:R-:W-:Y:S02]  /*52b0*/  @!UP0 UMOV UR6, UR7 ;  /* 0x0000000700068c82 */ /* 0x000fe40008000000 */
[----:B----4-:R-:W-:Y:S02]  /*52c0*/  @!UP0 USHF.R.U32.HI UR6, URZ, UR10, UR6 ;  /* 0x0000000aff068299 */ /* 0x010fe40008011606 */
[----:B------:R-:W-:Y:S02]  /*52d0*/  @!UP0 USEL UR7, UR38, UR4, !UP2 ;  /* 0x0000000426078287 */ /* 0x000fe4000d000000 */
[----:B------:R-:W-:Y:S04]  /*52e0*/  @!UP0 USEL UR6, UR37, UR6, !UP1 ;  /* 0x0000000625068287 */ /* 0x000fe8000c800000 */
[----:B------:R-:W-:Y:S02]  /*52f0*/  @!UP0 UIADD3 UR4, UPT, UPT, -UR7, UR6, URZ ;  /* 0x0000000607048290 */ /* 0x000fe4000fffe1ff */
[----:B------:R-:W-:Y:S02]  /*5300*/  @!UP0 UIADD3 UR6, UPT, UPT, UR7, -UR6, URZ ;  /* 0x8000000607068290 */ /* 0x000fe4000fffe0ff */
[----:B------:R-:W-:Y:S02]  /*5310*/  @!UP0 UIMAD UR38, UR4, UR5, UR38 ;  /* 0x00000005042682a4 */ /* 0x000fe4000f8e0226 */
[----:B------:R-:W-:Y:S02]  /*5320*/  @!UP0 UIMAD UR37, UR6, UR14, UR37 ;  /* 0x0000000e062582a4 */ /* 0x000fe4000f8e0225 */
[----:B------:R-:W-:Y:S09]  /*5330*/  ULOP3.LUT UP0, URZ, UR62, 0x1b0, URZ, 0xc0, !UPT ;  /* 0x000001b03eff7892 */ /* 0x000ff2000f80c0ff */
[----:B------:R-:W-:Y:S05]  /*5340*/  BRA.U !UP0, `(.L_x_88) ;  /* 0x0000000108407547 */ /* 0x000fea000b800000 */
[----:B------:R-:W2:Y:S01]  /*5350*/  LDCU.64 UR8, c[0x4][0x80] ;  /* 0x01001000ff0877ac */ /* 0x000ea20008000a00 */
[----:B------:R-:W-:Y:S01]  /*5360*/  MOV R3, 0x0 ;  /* 0x0000000000037802 */ /* 0x000fe20000000f00 */
[----:B------:R-:W-:Y:S02]  /*5370*/  HFMA2 R12, -RZ, RZ, 0, 5.9604644775390625e-08 ;  /* 0x00000001ff0c7431 */ /* 0x000fe400000001ff */
[----:B------:R-:W-:Y:S02]  /*5380*/  IMAD.MOV.U32 R8, RZ, RZ, 0x70 ;  /* 0x00000070ff087424 */ /* 0x000fe400078e00ff */
[----:B------:R-:W-:Y:S01]  /*5390*/  IMAD.MOV.U32 R13, RZ, RZ, RZ ;  /* 0x000000ffff0d7224 */ /* 0x000fe200078e00ff */
[----:B------:R-:W3:Y:S01]  /*53a0*/  LDCU.64 UR6, c[0x4][0x88] ;  /* 0x01001100ff0677ac */ /* 0x000ee20008000a00 */
[----:B------:R-:W4:Y:S01]  /*53b0*/  LDC.64 R2, c[0x4][R3] ;  /* 0x0100000003027b82 */ /* 0x000f220000000a00 */
[----:B------:R-:W1:Y:S01]  /*53c0*/  LDCU.64 UR4, c[0x4][0x8] ;  /* 0x01000100ff0477ac */ /* 0x000e620008000a00 */
[----:B--2---:R-:W-:Y:S01]  /*53d0*/  MOV R5, UR9 ;  /* 0x0000000900057c02 */ /* 0x004fe20008000f00 */
[----:B------:R-:W-:Y:S01]  /*53e0*/  IMAD.U32 R4, RZ, RZ, UR8 ;  /* 0x00000008ff047e24 */ /* 0x000fe2000f8e00ff */
[----:B---3--:R-:W-:Y:S01]  /*53f0*/  MOV R7, UR7 ;  /* 0x0000000700077c02 */ /* 0x008fe20008000f00 */
[----:B------:R-:W-:Y:S01]  /*5400*/  IMAD.U32 R6, RZ, RZ, UR6 ;  /* 0x00000006ff067e24 */ /* 0x000fe2000f8e00ff */
[----:B-1----:R-:W-:Y:S01]  /*5410*/  MOV R11, UR5 ;  /* 0x00000005000b7c02 */ /* 0x002fe20008000f00 */
[----:B------:R-:W-:Y:S02]  /*5420*/  IMAD.U32 R10, RZ, RZ, UR4 ;  /* 0x00000004ff0a7e24 */ /* 0x000fe4000f8e00ff */
[----:B------:R-:W-:Y:S07]  /*5430*/  LEPC R20, `(.L_x_88) ;  /* 0x000000001014794e */ /* 0x000fee0000000000 */
[----:B----45:R-:W-:Y:S05]  /*5440*/  CALL.ABS.NOINC R2 ;  /* 0x0000000002007343 */ /* 0x030fea0003c00000 */
.L_x_88:
[----:B------:R-:W-:Y:S01]  /*5450*/  LOP3.LUT P0, RZ, R157, 0x1b0, RZ, 0xc0, !PT ;  /* 0x000001b09dff7812 */ /* 0x000fe2000780c0ff */
[----:B------:R-:W-:Y:S11]  /*5460*/  BSSY.RECONVERGENT B6, `(.L_x_89) ;  /* 0x0000013000067945 */ /* 0x000ff60003800200 */
[----:B------:R-:W-:Y:S01]  /*5470*/  @!UPT UIADD3 URZ, UPT, UPT, URZ, URZ, URZ ;  /* 0x000000fffffff290 */ /* 0x000fe2000fffe0ff */
[----:B------:R-:W-:Y:S05]  /*5480*/  @!P0 BRA `(.L_x_90) ;  /* 0x0000000000408947 */ /* 0x000fea0003800000 */
        /* <DEDUP_REMOVED lines=16> */
.L_x_90:
[----:B------:R-:W-:Y:S05]  /*5590*/  BSYNC.RECONVERGENT B6 ;  /* 0x0000000000067941 */ /* 0x000fea0003800200 */
.L_x_89:
[----:B------:R-:W-:Y:S01]  /*55a0*/  R2UR UR4, R148 ;  /* 0x00000000940472ca */ /* 0x000fe200000e0000 */
[----:B------:R-:W-:Y:S01]  /*55b0*/  UISETP.NE.U32.AND UP0, UPT, UR60, URZ, UPT ;  /* 0x000000ff3c00728c */ /* 0x000fe2000bf05070 */
[----:B------:R-:W-:Y:S02]  /*55c0*/  ISETP.NE.U32.AND P4, PT, R138, RZ, PT ;  /* 0x000000ff8a00720c */ /* 0x000fe40003f85070 */
[----:B------:R-:W-:Y:S01]  /*55d0*/  ISETP.NE.U32.AND P2, PT, RZ, UR56, PT ;  /* 0x00000038ff007c0c */ /* 0x000fe2000bf45070 */
[----:B------:R-:W-:Y:S01]  /*55e0*/  UISETP.NE.AND.EX UP1, UPT, UR61, URZ, UPT, UP0 ;  /* 0x000000ff3d00728c */ /* 0x000fe2000bf25300 */
[----:B------:R-:W-:Y:S01]  /*55f0*/  ISETP.NE.AND.EX P4, PT, R139, RZ, PT, P4 ;  /* 0x000000ff8b00720c */ /* 0x000fe20003f85340 */
[----:B------:R-:W-:Y:S01]  /*5600*/  UPLOP3.LUT UP0, UPT, UPT, UPT, UPT, 0x40, 0x4 ;  /* 0x000000000004789c */ /* 0x000fe20003f0e870 */
[----:B------:R-:W-:Y:S05]  /*5610*/  ISETP.NE.AND.EX P2, PT, RZ, UR57, PT, P2 ;  /* 0x00000039ff007c0c */ /* 0x000fea000bf45320 */
[----:B------:R-:W-:Y:S06]  /*5620*/  UISETP.NE.AND UP2, UPT, UR4, URZ, UPT ;  /* 0x000000ff0400728c */ /* 0x000fec000bf45270 */
[----:B------:R-:W-:Y:S05]  /*5630*/  PLOP3.LUT P1, PT, PT, PT, UP2, 0x80, 0x8 ;  /* 0x000000000008781c */ /* 0x000fea0003f2f028 */
[----:B------:R-:W-:Y:S06]  /*5640*/  @UP2 UPLOP3.LUT UP0, UPT, UPT, UPT, UP1, 0x80, 0x8 ;  /* 0x000000000008289c */ /* 0x000fec0003f0f010 */
[----:B------:R-:W-:Y:S01]  /*5650*/  PLOP3.LUT P0, PT, PT, PT, UP0, 0x80, 0x8 ;  /* 0x000000000008781c */ /* 0x000fe20003f0f008 */
[----:B------:R-:W-:Y:S01]  /*5660*/  @!UPT UIADD3 URZ, UPT, UPT, URZ, URZ, URZ ;  /* 0x000000fffffff290 */ /* 0x000fe2000fffe0ff */
[----:B------:R-:W-:Y:S11]  /*5670*/  BRA.U !UP1, `(.L_x_91) ;  /* 0x00000001093c7547 */ /* 0x000ff6000b800000 */
[----:B------:R-:W-:Y:S01]  /*5680*/  UISETP.NE.U32.AND UP0, UPT, UR56, URZ, UPT ;  /* 0x000000ff3800728c */ /* 0x000fe2000bf05070 */
[----:B-1----:R-:W-:Y:S01]  /*5690*/  HFMA2 R0, -RZ, RZ, 0, 5.9604644775390625e-08 ;  /* 0x00000001ff007431 */ /* 0x002fe200000001ff */
[----:B------:R-:W1:Y:S01]  /*56a0*/  LDCU.64 UR8, c[0x0][0x358] ;  /* 0x00006b00ff0877ac */ /* 0x000e620008000a00 */
[----:B------:R-:W-:Y:S01]  /*56b0*/  IMAD.MOV.U32 R145, RZ, RZ, 0x1 ;  /* 0x00000001ff917424 */ /* 0x000fe200078e00ff */
[----:B------:R-:W-:Y:S06]  /*56c0*/  UISETP.NE.AND.EX UP0, UPT, UR57, URZ, UPT, UP0 ;  /* 0x000000ff3900728c */ /* 0x000fec000bf05300 */
[----:B------:R-:W-:Y:S05]  /*56d0*/  PLOP3.LUT P3, PT, PT, PT, UP0, 0x80, 0x8 ;  /* 0x000000000008781c */ /* 0x000fea0003f6f008 */
[----:B------:R-:W2:Y:S01]  /*56e0*/  @UP0 LDCU.64 UR4, c[0x0][0x888] ;  /* 0x00011100ff0407ac */ /* 0x000ea20008000a00 */
[----:B------:R-:W-:Y:S07]  /*56f0*/  @UP0 UIMAD UR6, UR36, UR60, URZ ;  /* 0x0000003c240602a4 */ /* 0x000fee000f8e02ff */
[----:B------:R-:W-:Y:S01]  /*5700*/  @!P3 PRMT R145, R0, 0x7610, R145 ;  /* 0x000076100091b816 */ /* 0x000fe20000000091 */
[----:B--2---:R-:W-:Y:S06]  /*5710*/  @UP0 UIMAD.WIDE UR4, UR6, 0x4, UR4 ;  /* 0x00000004060408a5 */ /* 0x004fec000f8e0204 */
[----:B------:R-:W-:Y:S01]  /*5720*/  IMAD.U32 R2, RZ, RZ, UR4 ;  /* 0x00000004ff027e24 */ /* 0x000fe2000f8e00ff */
[----:B------:R-:W-:Y:S04]  /*5730*/  MOV R3, UR5 ;  /* 0x0000000500037c02 */ /* 0x000fe80008000f00 */
[----:B------:R-:W2:Y:S01]  /*5740*/  @!UP0 LDCU UR4, c[0x0][0x880] ;  /* 0x00011000ff0487ac */ /* 0x000ea20008000800 */
[----:B-1---5:R3:W5:Y:S02]  /*5750*/  @P3 LDG.E R72, desc[UR8][R2.64] ;  /* 0x0000000802483981 */ /* 0x022764000c1e1900 */
[----:B--23--:R-:W-:Y:S02]  /*5760*/  @!P3 IMAD.U32 R72, RZ, RZ, UR4 ;  /* 0x00000004ff48be24 */ /* 0x00cfe4000f8e00ff */
.L_x_91:
[----:B------:R-:W-:Y:S05]  /*5770*/  @!P4 BRA `(.L_x_92) ;  /* 0x000000000024c947 */ /* 0x000fea0003800000 */
[----:B------:R-:W-:Y:S01]  /*5780*/  ISETP.NE.U32.AND P3, PT, R136, RZ, PT ;  /* 0x000000ff8800720c */ /* 0x000fe20003f65070 */
[----:B------:R-:W2:Y:S03]  /*5790*/  LDCU.64 UR4, c[0x0][0x358] ;  /* 0x00006b00ff0477ac */ /* 0x000ea60008000a00 */
[----:B------:R-:W-:Y:S11]  /*57a0*/  ISETP.NE.AND.EX P3, PT, R137, RZ, PT, P3 ;  /* 0x000000ff8900720c */ /* 0x000ff60003f65330 */
[----:B------:R-:W-:Y:S02]  /*57b0*/  @!UPT UIADD3 URZ, UPT, UPT, URZ, URZ, URZ ;  /* 0x000000fffffff290 */ /* 0x000fe4000fffe0ff */
[----:B------:R-:W3:Y:S01]  /*57c0*/  @P3 LDC.64 R2, c[0x0][0x8a8] ;  /* 0x00022a00ff023b82 */ /* 0x000ee20000000a00 */
[----:B-1----:R-:W-:Y:S04]  /*57d0*/  @P3 IMAD R0, R138, UR36, RZ ;  /* 0x000000248a003c24 */ /* 0x002fe8000f8e02ff */
[----:B---3--:R-:W-:Y:S05]  /*57e0*/  @P3 IMAD.WIDE R2, R0, 0x4, R2 ;  /* 0x0000000400023825 */ /* 0x008fea00078e0202 */
[----:B--2--5:R2:W5:Y:S02]  /*57f0*/  @P3 LDG.E R70, desc[UR4][R2.64] ;  /* 0x0000000402463981 */ /* 0x024564000c1e1900 */
[----:B--2---:R-:W3:Y:S02]  /*5800*/  @!P3 LDC R70, c[0x0][0x8a0] ;  /* 0x00022800ff46bb82 */ /* 0x004ee40000000800 */
.L_x_92:
[----:B-----5:R-:W-:Y:S01]  /*5810*/  ISETP.NE.AND P4, PT, R72, RZ, PT ;  /* 0x000000ff4800720c */ /* 0x020fe20003f85270 */
[----:B------:R-:W-:Y:S01]  /*5820*/  BSSY B1, `(.L_x_93) ;  /* 0x0000048000017945 */ /* 0x000fe20003800000 */
[----:B------:R-:W-:Y:S01]  /*5830*/  SEL R7, RZ, 0xffffffff, P2 ;  /* 0xffffffffff077807 */ /* 0x000fe20001000000 */
[----:B------:R-:W-:Y:S01]  /*5840*/  IMAD.MOV.U32 R79, RZ, RZ, 0x1 ;  /* 0x00000001ff4f7424 */ /* 0x000fe200078e00ff */
[----:B------:R-:W-:Y:S01]  /*5850*/  LOP3.LUT P3, RZ, R145, 0xff, RZ, 0xc0, !PT ;  /* 0x000000ff91ff7812 */ /* 0x000fe2000786c0ff */
[C---:B------:R-:W-:Y:S01]  /*5860*/  IMAD R71, R68.reuse, 0x80, R69 ;  /* 0x0000008044477824 */ /* 0x040fe200078e0245 */
[----:B-1----:R-:W-:Y:S02]  /*5870*/  @P1 SEL R0, RZ, 0xffffffff, P4 ;  /* 0xffffffffff001807 */ /* 0x002fe40002000000 */
[----:B------:R-:W-:Y:S02]  /*5880*/  CS2R R90, SRZ ;  /* 0x00000000005a7805 */ /* 0x000fe4000001ff00 */
[----:B------:R-:W-:Y:S02]  /*5890*/  LEA R3, R151, UR44, 0x3 ;  /* 0x0000002c97037c11 */ /* 0x000fe4000f8e18ff */
[----:B------:R-:W-:Y:S02]  /*58a0*/  CS2R R88, SRZ ;  /* 0x0000000000587805 */ /* 0x000fe4000001ff00 */
[----:B------:R-:W-:Y:S02]  /*58b0*/  @P0 SEL R0, R7, R0, !P3 ;  /* 0x0000000007000207 */ /* 0x000fe40005800000 */
[----:B------:R-:W-:Y:S02]  /*58c0*/  CS2R R86, SRZ ;  /* 0x0000000000567805 */ /* 0x000fe4000001ff00 */
[----:B------:R-:W-:Y:S02]  /*58d0*/  LEA R78, R68, UR44, 0x3 ;  /* 0x0000002c444e7c11 */ /* 0x000fe4000f8e18ff */
[----:B------:R-:W-:Y:S02]  /*58e0*/  CS2R R84, SRZ ;  /* 0x0000000000547805 */ /* 0x000fe4000001ff00 */
[----:B------:R-:W-:Y:S02]  /*58f0*/  @P1 LOP3.LUT R0, R0, 0x1, RZ, 0xc0, !PT ;  /* 0x0000000100001812 */ /* 0x000fe400078ec0ff */
[----:B------:R-:W-:Y:S02]  /*5900*/  CS2R R82, SRZ ;  /* 0x0000000000527805 */ /* 0x000fe4000001ff00 */
[----:B------:R-:W-:Y:S02]  /*5910*/  SHF.L.U32 R5, R153, 0x1f, RZ ;  /* 0x0000001f99057819 */ /* 0x000fe400000006ff */
[----:B------:R-:W-:Y:S02]  /*5920*/  CS2R R80, SRZ ;  /* 0x0000000000507805 */ /* 0x000fe4000001ff00 */
[----:B------:R-:W-:Y:S02]  /*5930*/  ISETP.NE.U32.OR P6, PT, R0, 0x1, !P1 ;  /* 0x000000010000780c */ /* 0x000fe40004fc5470 */
[----:B------:R-:W-:Y:S02]  /*5940*/  CS2R R94, SRZ ;  /* 0x00000000005e7805 */ /* 0x000fe4000001ff00 */
[----:B------:R-:W-:Y:S02]  /*5950*/  PLOP3.LUT P2, PT, PT, PT, UP1, 0x80, 0x8 ;  /* 0x000000000008781c */ /* 0x000fe40003f4f018 */
[----:B------:R-:W-:Y:S02]  /*5960*/  CS2R R92, SRZ ;  /* 0x00000000005c7805 */ /* 0x000fe4000001ff00 */
[----:B------:R-:W-:Y:S02]  /*5970*/  SEL R0, RZ, 0xffffffff, P4 ;  /* 0xffffffffff007807 */ /* 0x000fe40002000000 */
[----:B------:R-:W-:Y:S03]  /*5980*/  P2R R96, PR, RZ, 0x40 ;  /* 0x00000040ff607803 */ /* 0x000fe60000000000 */
[----:B------:R-:W-:Y:S04]  /*5990*/  @P6 SHF.L.U32 R2, R150, 0x1f, RZ ;  /* 0x0000001f96026819 */ /* 0x000fe800000006ff */
[----:B------:R-:W-:Y:S01]  /*59a0*/  @P2 SEL R0, R7, R0, !P3 ;  /* 0x0000000007002207 */ /* 0x000fe20005800000 */
[----:B------:R-:W1:Y:S03]  /*59b0*/  @P6 SYNCS.PHASECHK.TRANS64.TRYWAIT P1, [R3+URZ+0x40], R2 ;  /* 0x00004002030065a7 */ /* 0x000e6600080211ff */
[----:B------:R-:W-:Y:S04]  /*59c0*/  LOP3.LUT R0, R0, 0x1, RZ, 0xc0, !PT ;  /* 0x0000000100007812 */ /* 0x000fe800078ec0ff */
[----:B------:R-:W-:Y:S04]  /*59d0*/  ISETP.NE.U32.AND P5, PT, R0, 0x1, PT ;  /* 0x000000010000780c */ /* 0x000fe80003fa5070 */
[----:B------:R-:W-:Y:S01]  /*59e0*/  P2R R108, PR, RZ, 0x20 ;  /* 0x00000020ff6c7803 */ /* 0x000fe20000000000 */
[----:B------:R2:W4:Y:S01]  /*59f0*/  SYNCS.PHASECHK.TRANS64.TRYWAIT P0, [R78+URZ+0x90], R5 ;  /* 0x000090054e0075a7 */ /* 0x00052200080011ff */
[----:B-1----:R-:W-:Y:S01]  /*5a00*/  @P6 SEL R79, RZ, 0x1, !P1 ;  /* 0x00000001ff4f6807 */ /* 0x002fe20004800000 */
[----:B--2---:R-:W-:Y:S06]  /*5a10*/  @!P6 BRA `(.L_x_94) ;  /* 0x0000000000a0e947 */ /* 0x004fec0003800000 */
[----:B------:R-:W-:Y:S01]  /*5a20*/  @P5 IMAD R7, R151, 0x2000, R144 ;  /* 0x0000200097075824 */ /* 0x000fe200078e0290 */
[----:B------:R-:W-:Y:S01]  /*5a30*/  ISETP.NE.AND P1, PT, R79, RZ, PT ;  /* 0x000000ff4f00720c */ /* 0x000fe20003f25270 */
[----:B------:R-:W-:Y:S01]  /*5a40*/  BSSY B0, `(.L_x_95) ;  /* 0x0000011000007945 */ /* 0x000fe20003800000 */
[----:B------:R-:W-:Y:S01]  /*5a50*/  CS2R R94, SRZ ;  /* 0x00000000005e7805 */ /* 0x000fe2000001ff00 */
[----:B------:R-:W-:Y:S01]  /*5a60*/  @P5 VIADD R9, R7, UR44 ;  /* 0x0000002c07095c36 */ /* 0x000fe20008000000 */
[----:B------:R-:W-:Y:S02]  /*5a70*/  CS2R R92, SRZ ;  /* 0x00000000005c7805 */ /* 0x000fe4000001ff00 */
[----:B------:R-:W-:Y:S02]  /*5a80*/  CS2R R82, SRZ ;  /* 0x0000000000527805 */ /* 0x000fe4000001ff00 */
[----:B------:R-:W-:Y:S01]  /*5a90*/  CS2R R80, SRZ ;  /* 0x0000000000507805 */ /* 0x000fe2000001ff00 */
[--C-:B------:R-:W-:Y:S01]  /*5aa0*/  @P5 IMAD.IADD R6, R156, 0x1, R9.reuse ;  /* 0x000000019c065824 */ /* 0x100fe200078e0209 */
[----:B------:R-:W-:Y:S01]  /*5ab0*/  CS2R R86, SRZ ;  /* 0x0000000000567805 */ /* 0x000fe2000001ff00 */
[--C-:B------:R-:W-:Y:S01]  /*5ac0*/  @P5 IMAD.IADD R4, R155, 0x1, R9.reuse ;  /* 0x000000019b045824 */ /* 0x100fe200078e0209 */
[----:B------:R-:W-:Y:S01]  /*5ad0*/  CS2R R84, SRZ ;  /* 0x0000000000547805 */ /* 0x000fe2000001ff00 */
[----:B------:R-:W-:Y:S01]  /*5ae0*/  @P5 IMAD R2, R154, 0x10, R9 ;  /* 0x000000109a025824 */ /* 0x000fe200078e0209 */
[----:B------:R-:W-:Y:S02]  /*5af0*/  CS2R R90, SRZ ;  /* 0x00000000005a7805 */ /* 0x000fe4000001ff00 */
[----:B------:R-:W-:Y:S01]  /*5b00*/  CS2R R88, SRZ ;  /* 0x0000000000587805 */ /* 0x000fe2000001ff00 */
[----:B------:R-:W-:Y:S06]  /*5b10*/  @P1 BRA `(.L_x_96) ;  /* 0x00000000000c1947 */ /* 0x000fec0003800000 */
[----:B------:R-:W-:Y:S04]  /*5b20*/  SHF.L.U32 R0, R150, 0x1f, RZ ;  /* 0x0000001f96007819 */ /* 0x000fe800000006ff */
[----:B------:R-:W1:Y:S02]  /*5b30*/  SYNCS.PHASECHK.TRANS64.TRYWAIT P1, [R3+URZ+0x40], R0 ;  /* 0x00004000030075a7 */ /* 0x000e6400080211ff */
[----:B-1----:R-:W-:Y:S05]  /*5b40*/  @!P1 BRA `(.L_x_97) ;  /* 0x00000034005c9947 */ /* 0x002fea0003800000 */
.L_x_96:
[----:B------:R-:W-:Y:S05]  /*5b50*/  BSYNC B0 ;  /* 0x0000000000007941 */ /* 0x000fea0003800000 */
.L_x_95:
[----:B------:R-:W-:Y:S01]  /*5b60*/  ISETP.NE.AND P1, PT, R108, RZ, PT ;  /* 0x000000ff6c00720c */ /* 0x000fe20003f25270 */
[----:B-1----:R-:W-:Y:S02]  /*5b70*/  VIADD R3, R3, 0x50 ;  /* 0x0000005003037836 */ /* 0x002fe40000000000 */
[----:B------:R-:W-:Y:S02]  /*5b80*/  IMAD.U32 R0, RZ, RZ, UR45 ;  /* 0x0000002dff007e24 */ /* 0x000fe4000f8e00ff */
[----:B------:R-:W-:Y:S03]  /*5b90*/  VIADD R151, R151, 0x1 ;  /* 0x0000000197977836 */ /* 0x000fe60000000000 */
[----:B------:R-:W-:Y:S05]  /*5ba0*/  PRMT R0, R0, 0x654, R3 ;  /* 0x0000065400007816 */ /* 0x000fea0000000003 */
[----:B------:R1:W2:Y:S04]  /*5bb0*/  @P1 LDS.128 R92, [R7+UR44+0x200] ;  /* 0x0002002c075c1984 */ /* 0x0002a80008000c00 */
[----:B------:R1:W1:Y:S04]  /*5bc0*/  @P1 LDS.128 R80, [R6+0x200] ;  /* 0x0002000006501984 */ /* 0x0002680000000c00 */
[----:B------:R1:W1:Y:S04]  /*5bd0*/  @P1 LDS.128 R84, [R4+0x200] ;  /* 0x0002000004541984 */ /* 0x0002680000000c00 */
[----:B------:R1:W1:Y:S01]  /*5be0*/  @P1 LDS.128 R88, [R2+0x200] ;  /* 0x0002000002581984 */ /* 0x0002620000000c00 */
[C---:B------:R-:W-:Y:S01]  /*5bf0*/  ISETP.NE.AND P1, PT, R151.reuse, 0x2, PT ;  /* 0x000000029700780c */ /* 0x040fe20003f25270 */
[----:B------:R-:W-:Y:S01]  /*5c00*/  @!PT LDS RZ, [RZ] ;  /* 0x00000000fffff984 */ /* 0x000fe20000000800 */
[----:B------:R-:W-:Y:S01]  /*5c10*/  @!PT LDS RZ, [RZ] ;  /* 0x00000000fffff984 */ /* 0x000fe20000000800 */
[----:B------:R-:W-:Y:S01]  /*5c20*/  @!PT LDS RZ, [RZ] ;  /* 0x00000000fffff984 */ /* 0x000fe20000000800 */
[----:B------:R-:W-:Y:S01]  /*5c30*/  @!PT LDS RZ, [RZ] ;  /* 0x00000000fffff984 */ /* 0x000fe20000000800 */
[----:B------:R5:W-:Y:S06]  /*5c40*/  MEMBAR.ALL.CTA ;  /* 0x0000000000007992 */ /* 0x000bec0000008000 */
[----:B-----5:R-:W5:Y:S01]  /*5c50*/  FENCE.VIEW.ASYNC.S ;  /* 0x00000000000073c6 */ /* 0x020f620000000000 */
[----:B------:R-:W-:Y:S02]  /*5c60*/  SEL R3, RZ, 0x1, P1 ;  /* 0x00000001ff037807 */ /* 0x000fe40000800000 */
[----:B------:R-:W-:Y:S02]  /*5c70*/  SEL R151, R151, RZ, P1 ;  /* 0x000000ff97977207 */ /* 0x000fe40000800000 */
[----:B------:R-:W-:Y:S01]  /*5c80*/  LOP3.LUT R150, R150, R3, RZ, 0x3c, !PT ;  /* 0x0000000396967212 */ /* 0x000fe200078e3cff */
[----:B-----5:R1:W-:Y:S06]  /*5c90*/  SYNCS.ARRIVE.TRANS64.RED.A1T0 RZ, [R0+URZ], RZ ;  /* 0x000000ff00ff79a7 */ /* 0x0203ec00081004ff */
.L_x_94:
[----:B------:R-:W-:Y:S05]  /*5ca0*/  BSYNC B1 ;  /* 0x0000000000017941 */ /* 0x000fea0003800000 */
.L_x_93:
[----:B------:R-:W-:Y:S04]  /*5cb0*/  SHF.R.U32.HI R3, RZ, 0x15, R71 ;  /* 0x00000015ff037819 */ /* 0x000fe80000011647 */
[----:B------:R-:W-:Y:S01]  /*5cc0*/  LOP3.LUT P1, RZ, R3, 0x3, R146, 0x48, !PT ;  /* 0x0000000303ff7812 */ /* 0x000fe20007824892 */
[----:B------:R-:W-:Y:S01]  /*5cd0*/  @!UPT UIADD3 URZ, UPT, UPT, URZ, URZ, URZ ;  /* 0x000000fffffff290 */ /* 0x000fe2000fffe0ff */
[----:B----4-:R-:W-:Y:S11]  /*5ce0*/  @P0 BRA `(.L_x_98) ;  /* 0x0000000000080947 */ /* 0x010ff60003800000 */
[----:B------:R-:W4:Y:S02]  /*5cf0*/  SYNCS.PHASECHK.TRANS64.TRYWAIT P0, [R78+URZ+0x90], R5 ;  /* 0x000090054e0075a7 */ /* 0x000f2400080011ff */
[----:B----4-:R-:W-:Y:S05]  /*5d00*/  @!P0 BRA `(.L_x_99) ;  /* 0x0000003400008947 */ /* 0x010fea0003800000 */
.L_x_98:
[----:B------:R-:W-:Y:S05]  /*5d10*/  @!P1 BRA `(.L_x_100) ;  /* 0x0000000000409947 */ /* 0x000fea0003800000 */
[----:B------:R-:W4:Y:S01]  /*5d20*/  LDCU.64 UR8, c[0x4][0x70] ;  /* 0x01000e00ff0877ac */ /* 0x000f220008000a00 */
[----:B------:R-:W-:Y:S01]  /*5d30*/  MOV R3, 0x0 ;  /* 0x0000000000037802 */ /* 0x000fe20000000f00 */
[----:B------:R-:W-:Y:S02]  /*5d40*/  HFMA2 R12, -RZ, RZ, 0, 5.9604644775390625e-08 ;  /* 0x00000001ff0c7431 */ /* 0x000fe400000001ff */
[----:B------:R-:W-:Y:S02]  /*5d50*/  IMAD.MOV.U32 R8, RZ, RZ, 0x192 ;  /* 0x00000192ff087424 */ /* 0x000fe400078e00ff */
[----:B------:R-:W-:Y:S01]  /*5d60*/  IMAD.MOV.U32 R13, RZ, RZ, RZ ;  /* 0x000000ffff0d7224 */ /* 0x000fe200078e00ff */
[----:B------:R-:W5:Y:S01]  /*5d70*/  LDCU.64 UR6, c[0x4][0x78] ;  /* 0x01000f00ff0677ac */ /* 0x000f620008000a00 */
[----:B-1----:R-:W1:Y:S01]  /*5d80*/  LDC.64 R2, c[0x4][R3] ;  /* 0x0100000003027b82 */ /* 0x002e620000000a00 */
[----:B------:R-:W2:Y:S01]  /*5d90*/  LDCU.64 UR4, c[0x4][0x10] ;  /* 0x01000200ff0477ac */ /* 0x000ea20008000a00 */
[----:B----4-:R-:W-:Y:S01]  /*5da0*/  MOV R5, UR9 ;  /* 0x0000000900057c02 */ /* 0x010fe20008000f00 */
[----:B------:R-:W-:Y:S01]  /*5db0*/  IMAD.U32 R4, RZ, RZ, UR8 ;  /* 0x00000008ff047e24 */ /* 0x000fe2000f8e00ff */
[----:B-----5:R-:W-:Y:S01]  /*5dc0*/  MOV R7, UR7 ;  /* 0x0000000700077c02 */ /* 0x020fe20008000f00 */
[----:B------:R-:W-:Y:S01]  /*5dd0*/  IMAD.U32 R6, RZ, RZ, UR6 ;  /* 0x00000006ff067e24 */ /* 0x000fe2000f8e00ff */
[----:B--2---:R-:W-:Y:S01]  /*5de0*/  MOV R11, UR5 ;  /* 0x00000005000b7c02 */ /* 0x004fe20008000f00 */
[----:B------:R-:W-:Y:S02]  /*5df0*/  IMAD.U32 R10, RZ, RZ, UR4 ;  /* 0x00000004ff0a7e24 */ /* 0x000fe4000f8e00ff */
[----:B------:R-:W-:Y:S07]  /*5e00*/  LEPC R20, `(.L_x_100) ;  /* 0x000000001014794e */ /* 0x000fee0000000000 */
[----:B-1-3--:R-:W-:Y:S05]  /*5e10*/  CALL.ABS.NOINC R2 ;  /* 0x0000000002007343 */ /* 0x00afea0003c00000 */
.L_x_100:
[----:B--2---:R-:W-:Y:S01]  /*5e20*/  SHF.L.U32 R75, R92, 0x10, RZ ;  /* 0x000000105c4b7819 */ /* 0x004fe200000006ff */
[----:B------:R-:W-:Y:S05]  /*5e30*/  WARPSYNC.ALL ;  /* 0x0000000000007948 */ /* 0x000fea0003800000 */
[----:B------:R-:W-:Y:S01]  /*5e40*/  R2UR UR4, R71 ;  /* 0x00000000470472ca */ /* 0x000fe200000e0000 */
[----:B------:R-:W-:Y:S01]  /*5e50*/  BSSY.RECONVERGENT B0, `(.L_x_101) ;  /* 0x0000121000007945 */ /* 0x000fe20003800200 */
[----:B------:R-:W-:Y:S02]  /*5e60*/  ISETP.NE.AND P6, PT, R96, RZ, PT ;  /* 0x000000ff6000720c */ /* 0x000fe40003fc5270 */
[----:B------:R-:W-:Y:S02]  /*5e70*/  IADD3 R110, PT, PT, R144, UR44, RZ ;  /* 0x0000002c906e7c10 */ /* 0x000fe4000fffe0ff */
[----:B------:R-:W-:Y:S02]  /*5e80*/  SHF.L.U32 R109, R154, 0x4, RZ ;  /* 0x000000049a6d7819 */ /* 0x000fe400000006ff */
[-C--:B------:R-:W-:Y:S02]  /*5e90*/  IADD3 R161, PT, PT, R156, R110.reuse, RZ ;  /* 0x0000006e9ca17210 */ /* 0x080fe40007ffe0ff */
[----:B------:R-:W-:Y:S02]  /*5ea0*/  IADD3 R160, PT, PT, R155, R110, RZ ;  /* 0x0000006e9ba07210 */ /* 0x000fe40007ffe0ff */
[----:B------:R-:W-:Y:S01]  /*5eb0*/  IADD3 R159, PT, PT, R110, R109, RZ ;  /* 0x0000006d6e9f7210 */ /* 0x000fe20007ffe0ff */
[----:B-1--4-:R-:W3:Y:S01]  /*5ec0*/  LDTM.x64 R4, tmem[UR4] ;  /* 0x00000004000479ee */ /* 0x012ee20008340000 */
[C---:B------:R-:W-:Y:S02]  /*5ed0*/  PRMT R73, R92.reuse, 0x8880, RZ ;  /* 0x000088805c497816 */ /* 0x040fe400000000ff */
[----:B------:R-:W-:Y:S02]  /*5ee0*/  SHF.R.S32.HI R75, RZ, 0x18, R75 ;  /* 0x00000018ff4b7819 */ /* 0x000fe4000001144b */
[----:B------:R-:W-:Y:S02]  /*5ef0*/  SHF.R.S32.HI R76, RZ, 0x18, R93 ;  /* 0x00000018ff4c7819 */ /* 0x000fe4000001145d */
[----:B------:R-:W-:Y:S02]  /*5f00*/  SHF.L.U32 R74, R92, 0x8, RZ ;  /* 0x000000085c4a7819 */ /* 0x000fe400000006ff */
[----:B------:R-:W-:Y:S02]  /*5f10*/  SHF.L.U32 R77, R93, 0x8, RZ ;  /* 0x000000085d4d7819 */ /* 0x000fe400000006ff */
[----:B------:R-:W-:Y:S02]  /*5f20*/  SHF.R.S32.HI R74, RZ, 0x18, R74 ;  /* 0x00000018ff4a7819 */ /* 0x000fe4000001144a */
[----:B------:R-:W-:Y:S02]  /*5f30*/  SHF.R.S32.HI R77, RZ, 0x18, R77 ;  /* 0x00000018ff4d7819 */ /* 0x000fe4000001144d */
[----:B------:R-:W-:Y:S02]  /*5f40*/  ISETP.NE.AND P0, PT, R158, RZ, PT ;  /* 0x000000ff9e00720c */ /* 0x000fe40003f05270 */
[----:B------:R-:W-:Y:S02]  /*5f50*/  LEA R111, R151, UR44, 0x3 ;  /* 0x0000002c976f7c11 */ /* 0x000fe4000f8e18ff */
[----:B------:R-:W-:Y:S01]  /*5f60*/  @P6 SHF.L.U32 R116, R150, 0x1f, RZ ;  /* 0x0000001f96746819 */ /* 0x000fe200000006ff */
[C---:B---3--:R-:W-:Y:S02]  /*5f70*/  IMAD R0, R70.reuse, R4, RZ ;  /* 0x0000000446007224 */ /* 0x048fe400078e02ff */
[C---:B------:R-:W-:Y:S02]  /*5f80*/  IMAD R2, R70.reuse, R5, RZ ;  /* 0x0000000546027224 */ /* 0x040fe400078e02ff */
[----:B------:R-:W-:Y:S02]  /*5f90*/  IMAD R3, R70, R6, RZ ;  /* 0x0000000646037224 */ /* 0x000fe400078e02ff */
[-C--:B------:R-:W-:Y:S01]  /*5fa0*/  IMAD R0, R73, R72.reuse, R0 ;  /* 0x0000004849007224 */ /* 0x080fe200078e0200 */
[----:B------:R-:W-:Y:S01]  /*5fb0*/  SHF.R.S32.HI R73, RZ, 0x18, R92 ;  /* 0x00000018ff497819 */ /* 0x000fe2000001145c */
[-C--:B------:R-:W-:Y:S01]  /*5fc0*/  IMAD R2, R75, R72.reuse, R2 ;  /* 0x000000484b027224 */ /* 0x080fe200078e0202 */
[C---:B------:R-:W-:Y:S01]  /*5fd0*/  PRMT R75, R93.reuse, 0x8880, RZ ;  /* 0x000088805d4b7816 */ /* 0x040fe200000000ff */
[----:B------:R-:W-:Y:S01]  /*5fe0*/  IMAD R3, R74, R72, R3 ;  /* 0x000000484a037224 */ /* 0x000fe200078e0203 */
[----:B------:R-:W-:Y:S01]  /*5ff0*/  SHF.L.U32 R74, R93, 0x10, RZ ;  /* 0x000000105d4a7819 */ /* 0x000fe200000006ff */
[C---:B------:R-:W-:Y:S02]  /*6000*/  IMAD R7, R70.reuse, R7, RZ ;  /* 0x0000000746077224 */ /* 0x040fe400078e02ff */
[C---:B------:R-:W-:Y:S01]  /*6010*/  IMAD R4, R70.reuse, R8, RZ ;  /* 0x0000000846047224 */ /* 0x040fe200078e02ff */
[----:B------:R-:W-:Y:S01]  /*6020*/  SHF.R.S32.HI R74, RZ, 0x18, R74 ;  /* 0x00000018ff4a7819 */ /* 0x000fe2000001144a */
[----:B------:R-:W-:Y:S02]  /*6030*/  IMAD R5, R70, R9, RZ ;  /* 0x0000000946057224 */ /* 0x000fe400078e02ff */
[-C--:B------:R-:W-:Y:S01]  /*6040*/  IMAD R7, R73, R72.reuse, R7 ;  /* 0x0000004849077224 */ /* 0x080fe200078e0207 */
[C---:B------:R-:W-:Y:S01]  /*6050*/  PRMT R73, R94.reuse, 0x8880, RZ ;  /* 0x000088805e497816 */ /* 0x040fe200000000ff */
[----:B------:R-:W-:Y:S01]  /*6060*/  IMAD R4, R75, R72, R4 ;  /* 0x000000484b047224 */ /* 0x000fe200078e0204 */
[----:B------:R-:W-:Y:S01]  /*6070*/  SHF.L.U32 R75, R94, 0x8, RZ ;  /* 0x000000085e4b7819 */ /* 0x000fe200000006ff */
[----:B------:R-:W-:Y:S01]  /*6080*/  IMAD R6, R70, R10, RZ ;  /* 0x0000000a46067224 */ /* 0x000fe200078e02ff */
[----:B------:R-:W-:Y:S01]  /*6090*/  I2IP.S8.S32.SAT R97, R7, R3, RZ ;  /* 0x0000000307617239 */ /* 0x000fe200000014ff */
[----:B------:R-:W-:Y:S01]  /*60a0*/  IMAD R5, R74, R72, R5 ;  /* 0x000000484a057224 */ /* 0x000fe200078e0205 */
[----:B------:R-:W-:Y:S01]  /*60b0*/  SHF.L.U32 R74, R94, 0x10, RZ ;  /* 0x000000105e4a7819 */ /* 0x000fe200000006ff */
[----:B------:R-:W-:Y:S01]  /*60c0*/  IMAD R11, R70, R11, RZ ;  /* 0x0000000b460b7224 */ /* 0x000fe200078e02ff */
[----:B------:R-:W-:Y:S01]  /*60d0*/  I2IP.S8.S32.SAT R96, R2, R0, R97 ;  /* 0x0000000002607239 */ /* 0x000fe20000001461 */
[C---:B------:R-:W-:Y:S01]  /*60e0*/  IMAD R8, R70.reuse, R12, RZ ;  /* 0x0000000c46087224 */ /* 0x040fe200078e02ff */
[----:B------:R-:W-:Y:S01]  /*60f0*/  SHF.R.S32.HI R74, RZ, 0x18, R74 ;  /* 0x00000018ff4a7819 */ /* 0x000fe2000001144a */
[-C--:B------:R-:W-:Y:S01]  /*6100*/  IMAD R6, R77, R72.reuse, R6 ;  /* 0x000000484d067224 */ /* 0x080fe200078e0206 */
[----:B------:R-:W-:Y:S01]  /*6110*/  SHF.R.S32.HI R75, RZ, 0x18, R75 ;  /* 0x00000018ff4b7819 */ /* 0x000fe2000001144b */
[----:B------:R-:W-:Y:S01]  /*6120*/  IMAD R9, R70, R13, RZ ;  /* 0x0000000d46097224 */ /* 0x000fe200078e02ff */
[----:B------:R-:W-:Y:S01]  /*6130*/  SHF.L.U32 R77, R95, 0x8, RZ ;  /* 0x000000085f4d7819 */ /* 0x000fe200000006ff */
[-C--:B------:R-:W-:Y:S01]  /*6140*/  IMAD R11, R76, R72.reuse, R11 ;  /* 0x000000484c0b7224 */ /* 0x080fe200078e020b */
[----:B------:R-:W-:Y:S01]  /*6150*/  SHF.R.S32.HI R76, RZ, 0x18, R95 ;  /* 0x00000018ff4c7819 */ /* 0x000fe2000001145f */
[----:B------:R-:W-:Y:S01]  /*6160*/  IMAD R8, R73, R72, R8 ;  /* 0x0000004849087224 */ /* 0x000fe200078e0208 */
[----:B------:R-:W-:Y:S01]  /*6170*/  SHF.R.S32.HI R73, RZ, 0x18, R94 ;  /* 0x00000018ff497819 */ /* 0x000fe2000001145e */
[----:B------:R-:W-:Y:S01]  /*6180*/  IMAD R10, R70, R14, RZ ;  /* 0x0000000e460a7224 */ /* 0x000fe200078e02ff */
[----:B------:R-:W-:Y:S01]  /*6190*/  I2IP.S8.S32.SAT R98, R11, R6, RZ ;  /* 0x000000060b627239 */ /* 0x000fe200000014ff */
[----:B------:R-:W-:Y:S01]  /*61a0*/  IMAD R9, R74, R72, R9 ;  /* 0x000000484a097224 */ /* 0x000fe200078e0209 */
[----:B------:R-:W-:Y:S01]  /*61b0*/  SHF.R.S32.HI R77, RZ, 0x18, R77 ;  /* 0x00000018ff4d7819 */ /* 0x000fe2000001144d */
[----:B------:R-:W-:Y:S01]  /*61c0*/  IMAD.U32 R74, R95, 0x10000, RZ ;  /* 0x000100005f4a7824 */ /* 0x000fe200078e00ff */
[----:B------:R-:W-:Y:S01]  /*61d0*/  I2IP.S8.S32.SAT R97, R5, R4, R98 ;  /* 0x0000000405617239 */ /* 0x000fe20000001462 */
[C---:B------:R-:W-:Y:S02]  /*61e0*/  IMAD R15, R70.reuse, R15, RZ ;  /* 0x0000000f460f7224 */ /* 0x040fe400078e02ff */
[----:B------:R-:W-:Y:S01]  /*61f0*/  IMAD R10, R75, R72, R10 ;  /* 0x000000484b0a7224 */ /* 0x000fe200078e020a */
[----:B------:R-:W-:Y:S01]  /*6200*/  PRMT R75, R95, 0x8880, RZ ;  /* 0x000088805f4b7816 */ /* 0x000fe200000000ff */
        /* <DEDUP_REMOVED lines=11> */
[C---:B------:R-:W-:Y:S01]  /*62c0*/  IMAD R19, R70.reuse, R19, RZ ;  /* 0x0000001346137224 */ /* 0x040fe200078e02ff */
[----:B------:R-:W-:Y:S01]  /*62d0*/  I2IP.S8.S32.SAT R98, R9, R8, R98 ;  /* 0x0000000809627239 */ /* 0x000fe20000001462 */
[C---:B------:R-:W-:Y:S01]  /*62e0*/  IMAD R16, R70.reuse, R20, RZ ;  /* 0x0000001446107224 */ /* 0x040fe200078e02ff */
[----:B------:R-:W-:Y:S01]  /*62f0*/  SHF.R.S32.HI R74, RZ, 0x18, R74 ;  /* 0x00000018ff4a7819 */ /* 0x000fe2000001144a */
[-C--:B------:R-:W-:Y:S01]  /*6300*/  IMAD R14, R77, R72.reuse, R14 ;  /* 0x000000484d0e7224 */ /* 0x080fe200078e020e */
[----:B------:R-:W-:Y:S01]  /*6310*/  SHF.R.S32.HI R75, RZ, 0x18, R75 ;  /* 0x00000018ff4b7819 */ /* 0x000fe2000001144b */
[----:B------:R-:W-:Y:S01]  /*6320*/  IMAD R17, R70, R21, RZ ;  /* 0x0000001546117224 */ /* 0x000fe200078e02ff */
[----:B------:R-:W-:Y:S01]  /*6330*/  SHF.L.U32 R77, R81, 0x8, RZ ;  /* 0x00000008514d7819 */ /* 0x000fe200000006ff */
[----:B------:R-:W-:Y:S01]  /*6340*/  IMAD R19, R76, R72, R19 ;  /* 0x000000484c137224 */ /* 0x000fe200078e0213 */
[----:B------:R-:W-:Y:S01]  /*6350*/  SHF.R.S32.HI R76, RZ, 0x18, R81 ;  /* 0x00000018ff4c7819 */ /* 0x000fe20000011451 */
[----:B------:R-:W-:Y:S01]  /*6360*/  IMAD R18, R70, R22, RZ ;  /* 0x0000001646127224 */ /* 0x000fe200078e02ff */
[----:B------:R-:W-:Y:S01]  /*6370*/  SHF.R.S32.HI R77, RZ, 0x18, R77 ;  /* 0x00000018ff4d7819 */ /* 0x000fe2000001144d */
[----:B------:R-:W-:Y:S01]  /*6380*/  IMAD R16, R73, R72, R16 ;  /* 0x0000004849107224 */ /* 0x000fe200078e0210 */
[----:B------:R-:W-:Y:S01]  /*6390*/  I2IP.S8.S32.SAT R99, R19, R14, RZ ;  /* 0x0000000e13637239 */ /* 0x000fe200000014ff */
[-C--:B------:R-:W-:Y:S01]  /*63a0*/  IMAD R17, R74, R72.reuse, R17 ;  /* 0x000000484a117224 */ /* 0x080fe200078e0211 */
[----:B------:R-:W-:Y:S01]  /*63b0*/  SHF.L.U32 R74, R81, 0x10, RZ ;  /* 0x00000010514a7819 */ /* 0x000fe200000006ff */
[C---:B------:R-:W-:Y:S01]  /*63c0*/  IMAD R23, R70.reuse, R23, RZ ;  /* 0x0000001746177224 */ /* 0x040fe200078e02ff */
[----:B------:R-:W-:Y:S01]  /*63d0*/  SHF.R.S32.HI R73, RZ, 0x18, R80 ;  /* 0x00000018ff497819 */ /* 0x000fe20000011450 */
[----:B------:R-:W-:Y:S01]  /*63e0*/  IMAD R18, R75, R72, R18 ;  /* 0x000000484b127224 */ /* 0x000fe200078e0212 */
[----:B------:R-:W-:Y:S01]  /*63f0*/  PRMT R75, R81, 0x8880, RZ ;  /* 0x00008880514b7816 */ /* 0x000fe200000000ff */
[C---:B------:R-:W-:Y:S01]  /*6400*/  IMAD R20, R70.reuse, R24, RZ ;  /* 0x0000001846147224 */ /* 0x040fe200078e02ff */
[----:B------:R-:W-:Y:S01]  /*6410*/  SHF.R.S32.HI R74, RZ, 0x18, R74 ;  /* 0x00000018ff4a7819 */ /* 0x000fe2000001144a */
[----:B------:R-:W-:Y:S01]  /*6420*/  IMAD R21, R70, R25, RZ ;  /* 0x0000001946157224 */ /* 0x000fe200078e02ff */
[----:B------:R-:W-:Y:S01]  /*6430*/  I2IP.S8.S32.SAT R99, R13, R12, R99 ;  /* 0x0000000c0d637239 */ /* 0x000fe20000001463 */
[-C--:B------:R-:W-:Y:S01]  /*6440*/  IMAD R23, R73, R72.reuse, R23 ;  /* 0x0000004849177224 */ /* 0x080fe200078e0217 */
[C---:B------:R-:W-:Y:S01]  /*6450*/  PRMT R73, R82.reuse, 0x8880, RZ ;  /* 0x0000888052497816 */ /* 0x040fe200000000ff */
[-C--:B------:R-:W-:Y:S01]  /*6460*/  IMAD R20, R75, R72.reuse, R20 ;  /* 0x000000484b147224 */ /* 0x080fe200078e0214 */
[----:B------:R-:W-:Y:S01]  /*6470*/  SHF.L.U32 R75, R82, 0x8, RZ ;  /* 0x00000008524b7819 */ /* 0x000fe200000006ff */
[----:B------:R-:W-:Y:S01]  /*6480*/  IMAD R21, R74, R72, R21 ;  /* 0x000000484a157224 */ /* 0x000fe200078e0215 */
[----:B------:R1:W-:Y:S01]  /*6490*/  STS.128 [R144+UR44+0x4200], R96 ;  /* 0x0042006090007988 */ /* 0x0003e20008000c2c */
[----:B------:R-:W-:Y:S01]  /*64a0*/  IMAD R22, R70, R26, RZ ;  /* 0x0000001a46167224 */ /* 0x000fe200078e02ff */
[----:B------:R-:W-:Y:S01]  /*64b0*/  I2IP.S8.S32.SAT R100, R23, R18, RZ ;  /* 0x0000001217647239 */ /* 0x000fe200000014ff */
[----:B------:R-:W-:Y:S01]  /*64c0*/  IMAD.U32 R74, R82, 0x10000, RZ ;  /* 0x00010000524a7824 */ /* 0x000fe200078e00ff */
[----:B------:R-:W-:Y:S01]  /*64d0*/  SHF.R.S32.HI R75, RZ, 0x18, R75 ;  /* 0x00000018ff4b7819 */ /* 0x000fe2000001144b */
[C---:B------:R-:W-:Y:S01]  /*64e0*/  IMAD R27, R70.reuse, R27, RZ ;  /* 0x0000001b461b7224 */ /* 0x040fe200078e02ff */
[----:B------:R-:W-:Y:S01]  /*64f0*/  I2IP.S8.S32.SAT R100, R17, R16, R100 ;  /* 0x0000001011647239 */ /* 0x000fe20000001464 */
[C---:B------:R-:W-:Y:S01]  /*6500*/  IMAD R24, R70.reuse, R28, RZ ;  /* 0x0000001c46187224 */ /* 0x040fe200078e02ff */
[----:B------:R-:W-:Y:S01]  /*6510*/  SHF.R.S32.HI R74, RZ, 0x18, R74 ;  /* 0x00000018ff4a7819 */ /* 0x000fe2000001144a */
[-C--:B------:R-:W-:Y:S01]  /*6520*/  IMAD R22, R77, R72.reuse, R22 ;  /* 0x000000484d167224 */ /* 0x080fe200078e0216 */
[----:B------:R-:W-:Y:S01]  /*6530*/  SHF.L.U32 R77, R83, 0x8, RZ ;  /* 0x00000008534d7819 */ /* 0x000fe200000006ff */
[----:B------:R-:W-:Y:S02]  /*6540*/  IMAD R25, R70, R29, RZ ;  /* 0x0000001d46197224 */ /* 0x000fe400078e02ff */
        /* <DEDUP_REMOVED lines=33> */
[----:B------:R-:W-:Y:S01]  /*6760*/  PRMT R76, R85, 0x8880, RZ ;  /* 0x00008880554c7816 */ /* 0x000fe200000000ff */
[C---:B------:R-:W-:Y:S02]  /*6770*/  IMAD R34, R70.reuse, R38, RZ ;  /* 0x0000002646227224 */ /* 0x040fe400078e02ff */
[----:B------:R-:W-:Y:S01]  /*6780*/  IMAD R32, R73, R72, R32 ;  /* 0x0000004849207224 */ /* 0x000fe200078e0220 */
[----:B------:R-:W-:Y:S01]  /*6790*/  SHF.R.S32.HI R73, RZ, 0x18, R84 ;  /* 0x00000018ff497819 */ /* 0x000fe20000011454 */
[----:B------:R-:W-:Y:S01]  /*67a0*/  IMAD R39, R70, R39, RZ ;  /* 0x0000002746277224 */ /* 0x000fe200078e02ff */
[----:B------:R-:W-:Y:S01]  /*67b0*/  I2IP.S8.S32.SAT R103, R35, R30, RZ ;  /* 0x0000001e23677239 */ /* 0x000fe200000014ff */
[-C--:B------:R-:W-:Y:S02]  /*67c0*/  IMAD R33, R74, R72.reuse, R33 ;  /* 0x000000484a217224 */ /* 0x080fe400078e0221 */
[----:B------:R-:W-:Y:S01]  /*67d0*/  IMAD R34, R75, R72, R34 ;  /* 0x000000484b227224 */ /* 0x000fe200078e0222 */
[----:B------:R-:W-:Y:S01]  /*67e0*/  I2IP.S8.S32.SAT R103, R29, R28, R103 ;  /* 0x0000001c1d677239 */ /* 0x000fe20000001467 */
[C---:B------:R-:W-:Y:S01]  /*67f0*/  IMAD.U32 R74, R85.reuse, 0x10000, RZ ;  /* 0x00010000554a7824 */ /* 0x040fe200078e00ff */
[----:B------:R-:W-:Y:S01]  /*6800*/  SHF.L.U32 R75, R85, 0x8, RZ ;  /* 0x00000008554b7819 */ /* 0x000fe200000006ff */
[----:B------:R-:W-:Y:S01]  /*6810*/  IMAD R39, R73, R72, R39 ;  /* 0x0000004849277224 */ /* 0x000fe200078e0227 */
[----:B------:R-:W-:Y:S01]  /*6820*/  MOV R73, R76 ;  /* 0x0000004c00497202 */ /* 0x000fe20000000f00 */
[C---:B------:R-:W-:Y:S01]  /*6830*/  IMAD R36, R70.reuse, R40, RZ ;  /* 0x0000002846247224 */ /* 0x040fe200078e02ff */
[----:B------:R-:W-:Y:S01]  /*6840*/  SHF.R.S32.HI R74, RZ, 0x18, R74 ;  /* 0x00000018ff4a7819 */ /* 0x000fe2000001144a */
[C---:B------:R-:W-:Y:S01]  /*6850*/  IMAD R37, R70.reuse, R41, RZ ;  /* 0x0000002946257224 */ /* 0x040fe200078e02ff */
[----:B------:R-:W-:Y:S01]  /*6860*/  SHF.R.S32.HI R75, RZ, 0x18, R75 ;  /* 0x00000018ff4b7819 */ /* 0x000fe2000001144b */
[----:B------:R-:W-:Y:S01]  /*6870*/  IMAD R38, R70, R42, RZ ;  /* 0x0000002a46267224 */ /* 0x000fe200078e02ff */
[----:B------:R1:W-:Y:S01]  /*6880*/  STS.128 [R161+0x4200], R100 ;  /* 0x00420064a1007388 */ /* 0x0003e20000000c00 */
[----:B------:R-:W-:Y:S01]  /*6890*/  IMAD R36, R73, R72, R36 ;  /* 0x0000004849247224 */ /* 0x000fe200078e0224 */
[----:B------:R-:W-:Y:S01]  /*68a0*/  I2IP.S8.S32.SAT R104, R39, R34, RZ ;  /* 0x0000002227687239 */ /* 0x000fe200000014ff */
[-C--:B------:R-:W-:Y:S01]  /*68b0*/  IMAD R37, R74, R72.reuse, R37 ;  /* 0x000000484a257224 */ /* 0x080fe200078e0225 */
[----:B------:R-:W-:Y:S01]  /*68c0*/  SHF.R.S32.HI R76, RZ, 0x18, R85 ;  /* 0x00000018ff4c7819 */ /* 0x000fe20000011455 */
[----:B------:R-:W-:Y:S01]  /*68d0*/  IMAD R43, R70, R43, RZ ;  /* 0x0000002b462b7224 */ /* 0x000fe200078e02ff */
[C---:B------:R-:W-:Y:S01]  /*68e0*/  SHF.L.U32 R74, R86.reuse, 0x10, RZ ;  /* 0x00000010564a7819 */ /* 0x040fe200000006ff */
[----:B------:R-:W-:Y:S01]  /*68f0*/  IMAD R38, R75, R72, R38 ;  /* 0x000000484b267224 */ /* 0x000fe200078e0226 */
[----:B------:R-:W-:Y:S01]  /*6900*/  PRMT R73, R86, 0x8880, RZ ;  /* 0x0000888056497816 */ /* 0x000fe200000000ff */
[----:B------:R-:W-:Y:S01]  /*6910*/  IMAD R40, R70, R44, RZ ;  /* 0x0000002c46287224 */ /* 0x000fe200078e02ff */
[----:B------:R-:W-:Y:S01]  /*6920*/  SHF.L.U32 R75, R86, 0x8, RZ ;  /* 0x00000008564b7819 */ /* 0x000fe200000006ff */
[----:B------:R-:W-:Y:S01]  /*6930*/  IMAD R41, R70, R45, RZ ;  /* 0x0000002d46297224 */ /* 0x000fe200078e02ff */
[----:B------:R-:W-:Y:S01]  /*6940*/  SHF.R.S32.HI R74, RZ, 0x18, R74 ;  /* 0x00000018ff4a7819 */ /* 0x000fe2000001144a */
[----:B------:R-:W-:Y:S01]  /*6950*/  IMAD R43, R76, R72, R43 ;  /* 0x000000484c2b7224 */ /* 0x000fe200078e022b */
[----:B------:R-:W-:Y:S01]  /*6960*/  SHF.R.S32.HI R75, RZ, 0x18, R75 ;  /* 0x00000018ff4b7819 */ /* 0x000fe2000001144b */
[C---:B------:R-:W-:Y:S01]  /*6970*/  IMAD R42, R70.reuse, R46, RZ ;  /* 0x0000002e462a7224 */ /* 0x040fe200078e02ff */
[----:B------:R-:W-:Y:S01]  /*6980*/  I2IP.S8.S32.SAT R104, R33, R32, R104 ;  /* 0x0000002021687239 */ /* 0x000fe20000001468 */
[----:B------:R-:W-:Y:S01]  /*6990*/  IMAD R40, R73, R72, R40 ;  /* 0x0000004849287224 */ /* 0x000fe200078e0228 */
[----:B------:R-:W-:Y:S01]  /*69a0*/  SHF.R.S32.HI R76, RZ, 0x18, R86 ;  /* 0x00000018ff4c7819 */ /* 0x000fe20000011456 */
[----:B------:R-:W-:Y:S01]  /*69b0*/  IMAD R47, R70, R47, RZ ;  /* 0x0000002f462f7224 */ /* 0x000fe200078e02ff */
[----:B------:R-:W-:Y:S01]  /*69c0*/  I2IP.S8.S32.SAT R105, R43, R38, RZ ;  /* 0x000000262b697239 */ /* 0x000fe200000014ff */
[-C--:B------:R-:W-:Y:S01]  /*69d0*/  IMAD R41, R74, R72.reuse, R41 ;  /* 0x000000484a297224 */ /* 0x080fe200078e0229 */
[----:B------:R-:W-:Y:S01]  /*69e0*/  PRMT R73, R87, 0x8880, RZ ;  /* 0x0000888057497816 */ /* 0x000fe200000000ff */
[-C--:B------:R-:W-:Y:S01]  /*69f0*/  IMAD R42, R75, R72.reuse, R42 ;  /* 0x000000484b2a7224 */ /* 0x080fe200078e022a */
[----:B------:R-:W-:Y:S01]  /*6a00*/  SHF.L.U32 R74, R87, 0x10, RZ ;  /* 0x00000010574a7819 */ /* 0x000fe200000006ff */
[----:B------:R-:W-:Y:S01]  /*6a10*/  IMAD R47, R76, R72, R47 ;  /* 0x000000484c2f7224 */ /* 0x000fe200078e022f */
[----:B------:R-:W-:Y:S01]  /*6a20*/  I2IP.S8.S32.SAT R105, R37, R36, R105 ;  /* 0x0000002425697239 */ /* 0x000fe20000001469 */
[C---:B------:R-:W-:Y:S01]  /*6a30*/  IMAD R44, R70.reuse, R48, RZ ;  /* 0x00000030462c7224 */ /* 0x040fe200078e02ff */
[----:B------:R-:W-:Y:S01]  /*6a40*/  SHF.R.S32.HI R74, RZ, 0x18, R74 ;  /* 0x00000018ff4a7819 */ /* 0x000fe2000001144a */
[----:B------:R-:W-:Y:S01]  /*6a50*/  IMAD.SHL.U32 R76, R87, 0x100, RZ ;  /* 0x00000100574c7824 */ /* 0x000fe200078e00ff */
[----:B------:R-:W-:Y:S01]  /*6a60*/  I2IP.S8.S32.SAT R106, R47, R42, RZ ;  /* 0x0000002a2f6a7239 */ /* 0x000fe200000014ff */
[----:B------:R-:W-:Y:S01]  /*6a70*/  IMAD R45, R70, R49, RZ ;  /* 0x00000031462d7224 */ /* 0x000fe200078e02ff */
[----:B------:R-:W-:Y:S01]  /*6a80*/  PRMT R75, R88, 0x8880, RZ ;  /* 0x00008880584b7816 */ /* 0x000fe200000000ff */
[----:B------:R-:W-:Y:S01]  /*6a90*/  IMAD R44, R73, R72, R44 ;  /* 0x00000048492c7224 */ /* 0x000fe200078e022c */
[----:B------:R-:W-:Y:S01]  /*6aa0*/  SHF.R.S32.HI R73, RZ, 0x18, R76 ;  /* 0x00000018ff497819 */ /* 0x000fe2000001144c */
[----:B------:R-:W-:Y:S01]  /*6ab0*/  IMAD R46, R70, R50, RZ ;  /* 0x00000032462e7224 */ /* 0x000fe200078e02ff */
[----:B------:R-:W-:Y:S01]  /*6ac0*/  I2IP.S8.S32.SAT R106, R41, R40, R106 ;  /* 0x00000028296a7239 */ /* 0x000fe2000000146a */
[----:B------:R-:W-:Y:S01]  /*6ad0*/  IMAD R45, R74, R72, R45 ;  /* 0x000000484a2d7224 */ /* 0x000fe200078e022d */
[----:B------:R-:W-:Y:S01]  /*6ae0*/  SHF.R.S32.HI R74, RZ, 0x18, R87 ;  /* 0x00000018ff4a7819 */ /* 0x000fe20000011457 */
[----:B------:R-:W-:Y:S01]  /*6af0*/  IMAD R51, R70, R51, RZ ;  /* 0x0000003346337224 */ /* 0x000fe200078e02ff */
[----:B------:R-:W-:Y:S01]  /*6b00*/  SHF.L.U32 R76, R88, 0x8, RZ ;  /* 0x00000008584c7819 */ /* 0x000fe200000006ff */
[----:B------:R-:W-:Y:S02]  /*6b10*/  IMAD R48, R70, R52, RZ ;  /* 0x0000003446307224 */ /* 0x000fe400078e02ff */
[-C--:B------:R-:W-:Y:S01]  /*6b20*/  IMAD R46, R73, R72.reuse, R46 ;  /* 0x00000048492e7224 */ /* 0x080fe200078e022e */
[----:B------:R-:W-:Y:S01]  /*6b30*/  SHF.R.S32.HI R73, RZ, 0x18, R77 ;  /* 0x00000018ff497819 */ /* 0x000fe2000001144d */
[-C--:B------:R-:W-:Y:S01]  /*6b40*/  IMAD R51, R74, R72.reuse, R51 ;  /* 0x000000484a337224 */ /* 0x080fe200078e0233 */
[----:B------:R-:W-:Y:S01]  /*6b50*/  SHF.R.S32.HI R74, RZ, 0x18, R88 ;  /* 0x00000018ff4a7819 */ /* 0x000fe20000011458 */
[----:B------:R-:W-:Y:S01]  /*6b60*/  IMAD R49, R70, R53, RZ ;  /* 0x0000003546317224 */ /* 0x000fe200078e02ff */
[----:B------:R-:W-:Y:S01]  /*6b70*/  SHF.L.U32 R77, R90, 0x8, RZ ;  /* 0x000000085a4d7819 */ /* 0x000fe200000006ff */
[----:B------:R-:W-:Y:S01]  /*6b80*/  IMAD R48, R75, R72, R48 ;  /* 0x000000484b307224 */ /* 0x000fe200078e0230 */
[----:B------:R-:W-:Y:S01]  /*6b90*/  SHF.R.S32.HI R75, RZ, 0x18, R76 ;  /* 0x00000018ff4b7819 */ /* 0x000fe2000001144c */
[C---:B------:R-:W-:Y:S01]  /*6ba0*/  IMAD R50, R70.reuse, R54, RZ ;  /* 0x0000003646327224 */ /* 0x040fe200078e02ff */
[----:B------:R-:W-:Y:S01]  /*6bb0*/  I2IP.S8.S32.SAT R107, R51, R46, RZ ;  /* 0x0000002e336b7239 */ /* 0x000fe200000014ff */
[C---:B------:R-:W-:Y:S01]  /*6bc0*/  IMAD R55, R70.reuse, R55, RZ ;  /* 0x0000003746377224 */ /* 0x040fe200078e02ff */
[----:B------:R-:W-:Y:S01]  /*6bd0*/  SHF.L.U32 R76, R89, 0x10, RZ ;  /* 0x00000010594c7819 */ /* 0x000fe200000006ff */
[----:B------:R-:W-:Y:S01]  /*6be0*/  IMAD R49, R73, R72, R49 ;  /* 0x0000004849317224 */ /* 0x000fe200078e0231 */
[----:B------:R-:W-:Y:S01]  /*6bf0*/  PRMT R73, R89, 0x8880, RZ ;  /* 0x0000888059497816 */ /* 0x000fe200000000ff */
[----:B------:R-:W-:Y:S01]  /*6c00*/  IMAD R52, R70, R56, RZ ;  /* 0x0000003846347224 */ /* 0x000fe200078e02ff */
[----:B------:R-:W-:Y:S01]  /*6c10*/  I2IP.S8.S32.SAT R107, R45, R44, R107 ;  /* 0x0000002c2d6b7239 */ /* 0x000fe2000000146b */
[-C--:B------:R-:W-:Y:S01]  /*6c20*/  IMAD R50, R75, R72.reuse, R50 ;  /* 0x000000484b327224 */ /* 0x080fe200078e0232 */
[----:B------:R-:W-:Y:S01]  /*6c30*/  PRMT R75, R90, 0x8880, RZ ;  /* 0x000088805a4b7816 */ /* 0x000fe200000000ff */
[-C--:B------:R-:W-:Y:S01]  /*6c40*/  IMAD R55, R74, R72.reuse, R55 ;  /* 0x000000484a377224 */ /* 0x080fe200078e0237 */
[----:B------:R-:W-:Y:S01]  /*6c50*/  SHF.R.S32.HI R74, RZ, 0x18, R76 ;  /* 0x00000018ff4a7819 */ /* 0x000fe2000001144c */
[----:B------:R-:W-:Y:S01]  /*6c60*/  IMAD R52, R73, R72, R52 ;  /* 0x0000004849347224 */ /* 0x000fe200078e0234 */
[----:B------:R-:W-:Y:S01]  /*6c70*/  SHF.L.U32 R73, R89, 0x8, RZ ;  /* 0x0000000859497819 */ /* 0x000fe200000006ff */
[C---:B------:R-:W-:Y:S01]  /*6c80*/  IMAD R53, R70.reuse, R57, RZ ;  /* 0x0000003946357224 */ /* 0x040fe200078e02ff */
[----:B------:R1:W-:Y:S01]  /*6c90*/  STS.128 [R160+0x4200], R104 ;  /* 0x00420068a0007388 */ /* 0x0003e20000000c00 */
[----:B------:R-:W-:Y:S01]  /*6ca0*/  IMAD R54, R70, R58, RZ ;  /* 0x0000003a46367224 */ /* 0x000fe200078e02ff */
[----:B------:R-:W-:Y:S01]  /*6cb0*/  SHF.R.S32.HI R73, RZ, 0x18, R73 ;  /* 0x00000018ff497819 */ /* 0x000fe20000011449 */
[----:B------:R-:W-:Y:S01]  /*6cc0*/  IMAD R53, R74, R72, R53 ;  /* 0x000000484a357224 */ /* 0x000fe200078e0235 */
[----:B------:R-:W-:Y:S01]  /*6cd0*/  SHF.L.U32 R76, R90, 0x10, RZ ;  /* 0x000000105a4c7819 */ /* 0x000fe200000006ff */
[C---:B------:R-:W-:Y:S01]  /*6ce0*/  IMAD R59, R70.reuse, R59, RZ ;  /* 0x0000003b463b7224 */ /* 0x040fe200078e02ff */
[----:B------:R-:W-:Y:S01]  /*6cf0*/  SHF.R.S32.HI R74, RZ, 0x18, R89 ;  /* 0x00000018ff4a7819 */ /* 0x000fe20000011459 */
[C---:B------:R-:W-:Y:S01]  /*6d00*/  IMAD R56, R70.reuse, R60, RZ ;  /* 0x0000003c46387224 */ /* 0x040fe200078e02ff */
[----:B------:R-:W-:Y:S01]  /*6d10*/  I2IP.S8.S32.SAT R112, R55, R50, RZ ;  /* 0x0000003237707239 */ /* 0x000fe200000014ff */
[----:B------:R-:W-:Y:S01]  /*6d20*/  IMAD R54, R73, R72, R54 ;  /* 0x0000004849367224 */ /* 0x000fe200078e0236 */
[----:B------:R-:W-:Y:S01]  /*6d30*/  SHF.R.S32.HI R76, RZ, 0x18, R76 ;  /* 0x00000018ff4c7819 */ /* 0x000fe2000001144c */
[----:B------:R-:W-:Y:S01]  /*6d40*/  IMAD R57, R70, R61, RZ ;  /* 0x0000003d46397224 */ /* 0x000fe200078e02ff */
[----:B------:R-:W-:Y:S01]  /*6d50*/  I2IP.S8.S32.SAT R112, R49, R48, R112 ;  /* 0x0000003031707239 */ /* 0x000fe20000001470 */
[----:B------:R-:W-:Y:S01]  /*6d60*/  IMAD R59, R74, R72, R59 ;  /* 0x000000484a3b7224 */ /* 0x000fe200078e023b */
[----:B------:R-:W-:Y:S01]  /*6d70*/  SHF.R.S32.HI R77, RZ, 0x18, R77 ;  /* 0x00000018ff4d7819 */ /* 0x000fe2000001144d */
[----:B------:R-:W-:Y:S01]  /*6d80*/  IMAD R58, R70, R62, RZ ;  /* 0x0000003e463a7224 */ /* 0x000fe200078e02ff */
[----:B------:R-:W-:Y:S01]  /*6d90*/  SHF.R.S32.HI R73, RZ, 0x18, R90 ;  /* 0x00000018ff497819 */ /* 0x000fe2000001145a */
[----:B------:R-:W-:Y:S01]  /*6da0*/  IMAD R56, R75, R72, R56 ;  /* 0x000000484b387224 */ /* 0x000fe200078e0238 */
[----:B------:R-:W-:Y:S01]  /*6db0*/  I2IP.S8.S32.SAT R113, R59, R54, RZ ;  /* 0x000000363b717239 */ /* 0x000fe200000014ff */
[----:B------:R-:W-:Y:S01]  /*6dc0*/  IMAD R57, R76, R72, R57 ;  /* 0x000000484c397224 */ /* 0x000fe200078e0239 */
[C---:B------:R-:W-:Y:S01]  /*6dd0*/  PRMT R75, R91.reuse, 0x8880, RZ ;  /* 0x000088805b4b7816 */ /* 0x040fe200000000ff */
[----:B------:R-:W-:Y:S01]  /*6de0*/  IMAD.U32 R74, R91, 0x10000, RZ ;  /* 0x000100005b4a7824 */ /* 0x000fe200078e00ff */
[----:B------:R-:W-:Y:S01]  /*6df0*/  I2IP.S8.S32.SAT R113, R53, R52, R113 ;  /* 0x0000003435717239 */ /* 0x000fe20000001471 */
[C---:B------:R-:W-:Y:S01]  /*6e00*/  IMAD R63, R70.reuse, R63, RZ ;  /* 0x0000003f463f7224 */ /* 0x040fe200078e02ff */
[----:B------:R-:W-:Y:S01]  /*6e10*/  SHF.R.S32.HI R76, RZ, 0x18, R91 ;  /* 0x00000018ff4c7819 */ /* 0x000fe2000001145b */
[----:B------:R-:W-:Y:S01]  /*6e20*/  IMAD R58, R77, R72, R58 ;  /* 0x000000484d3a7224 */ /* 0x000fe200078e023a */
[----:B------:R-:W-:Y:S01]  /*6e30*/  SHF.L.U32 R77, R91, 0x8, RZ ;  /* 0x000000085b4d7819 */ /* 0x000fe200000006ff */
[C---:B------:R-:W-:Y:S01]  /*6e40*/  IMAD R60, R70.reuse, R64, RZ ;  /* 0x00000040463c7224 */ /* 0x040fe200078e02ff */
[----:B------:R-:W-:Y:S01]  /*6e50*/  SHF.R.S32.HI R74, RZ, 0x18, R74 ;  /* 0x00000018ff4a7819 */ /* 0x000fe2000001144a */
[C---:B------:R-:W-:Y:S01]  /*6e60*/  IMAD R61, R70.reuse, R65, RZ ;  /* 0x00000041463d7224 */ /* 0x040fe200078e02ff */
[----:B------:R-:W-:Y:S01]  /*6e70*/  SHF.R.S32.HI R77, RZ, 0x18, R77 ;  /* 0x00000018ff4d7819 */ /* 0x000fe2000001144d */
[-C--:B------:R-:W-:Y:S02]  /*6e80*/  IMAD R63, R73, R72.reuse, R63 ;  /* 0x00000048493f7224 */ /* 0x080fe400078e023f */
[----:B------:R-:W-:Y:S02]  /*6e90*/  IMAD R60, R75, R72, R60 ;  /* 0x000000484b3c7224 */ /* 0x000fe400078e023c */
[----:B------:R-:W-:Y:S01]  /*6ea0*/  IMAD R62, R70, R66, RZ ;  /* 0x00000042463e7224 */ /* 0x000fe200078e02ff */
[----:B------:R-:W-:Y:S01]  /*6eb0*/  I2IP.S8.S32.SAT R114, R63, R58, RZ ;  /* 0x0000003a3f727239 */ /* 0x000fe200000014ff */
[----:B------:R-:W-:Y:S02]  /*6ec0*/  IMAD R61, R74, R72, R61 ;  /* 0x000000484a3d7224 */ /* 0x000fe400078e023d */
[----:B------:R-:W-:Y:S01]  /*6ed0*/  IMAD R67, R70, R67, RZ ;  /* 0x0000004346437224 */ /* 0x000fe200078e02ff */
[----:B------:R-:W-:Y:S01]  /*6ee0*/  I2IP.S8.S32.SAT R114, R57, R56, R114 ;  /* 0x0000003839727239 */ /* 0x000fe20000001472 */
[-C--:B------:R-:W-:Y:S02]  /*6ef0*/  IMAD R62, R77, R72.reuse, R62 ;  /* 0x000000484d3e7224 */ /* 0x080fe400078e023e */
[----:B------:R-:W-:Y:S05]  /*6f00*/  IMAD R67, R76, R72, R67 ;  /* 0x000000484c437224 */ /* 0x000fea00078e0243 */
[----:B------:R-:W-:Y:S04]  /*6f10*/  I2IP.S8.S32.SAT R115, R67, R62, RZ ;  /* 0x0000003e43737239 */ /* 0x000fe800000014ff */
[----:B------:R-:W-:Y:S05]  /*6f20*/  I2IP.S8.S32.SAT R115, R61, R60, R115 ;  /* 0x0000003c3d737239 */ /* 0x000fea0000001473 */
[----:B------:R1:W-:Y:S01]  /*6f30*/  STS.128 [R159+0x4200], R112 ;  /* 0x004200709f007388 */ /* 0x0003e20000000c00 */
[----:B------:R-:W-:Y:S01]  /*6f40*/  @!PT LDS RZ, [RZ] ;  /* 0x00000000fffff984 */ /* 0x000fe20000000800 */
[----:B------:R-:W-:Y:S01]  /*6f50*/  @!PT LDS RZ, [RZ] ;  /* 0x00000000fffff984 */ /* 0x000fe20000000800 */
[----:B------:R-:W-:Y:S01]  /*6f60*/  @!PT LDS RZ, [RZ] ;  /* 0x00000000fffff984 */ /* 0x000fe20000000800 */
[----:B------:R-:W-:Y:S01]  /*6f70*/  @!PT LDS RZ, [RZ] ;  /* 0x00000000fffff984 */ /* 0x000fe20000000800 */
[----:B------:R2:W-:Y:S07]  /*6f80*/  MEMBAR.ALL.CTA ;  /* 0x0000000000007992 */ /* 0x0005ee0000008000 */
[----:B--2---:R-:W2:Y:S02]  /*6f90*/  FENCE.VIEW.ASYNC.S ;  /* 0x00000000000073c6 */ /* 0x004ea40000000000 */
[----:B--2---:R-:W-:Y:S06]  /*6fa0*/  BAR.SYNC.DEFER_BLOCKING 0x1, 0x80 ;  /* 0x0042000000007b1d */ /* 0x004fec0000010000 */
[----:B------:R-:W-:Y:S05]  /*6fb0*/  @P0 BRA `(.L_x_102) ;  /* 0x0000000000280947 */ /* 0x000fea0003800000 */
[----:B------:R-:W2:Y:S01]  /*6fc0*/  LDCU.64 UR6, c[0x0][0x348] ;  /* 0x00006900ff0677ac */ /* 0x000ea20008000a00 */
[----:B------:R-:W-:Y:S01]  /*6fd0*/  UIADD3 UR4, UPT, UPT, UR44, 0x4200, URZ ;  /* 0x000042002c047890 */ /* 0x000fe2000fffe0ff */
[----:B------:R-:W-:Y:S05]  /*6fe0*/  UMOV UR51, UR36 ;  /* 0x0000002400337c82 */ /* 0x000fea0008000000 */
[----:B------:R-:W-:Y:S04]  /*6ff0*/  MOV R157, UR4 ;  /* 0x00000004009d7c02 */ /* 0x000fe80008000f00 */
[----:B------:R-:W-:Y:S01]  /*7000*/  R2UR UR48, R157 ;  /* 0x000000009d3072ca */ /* 0x000fe200000e0000 */
[----:B--2---:R-:W-:Y:S04]  /*7010*/  UIADD3 UR4, UP0, UPT, UR6, 0x680, URZ ;  /* 0x0000068006047890 */ /* 0x004fe8000ff1e0ff */
[----:B------:R-:W-:Y:S09]  /*7020*/  UIADD3.X UR5, UPT, UPT, URZ, UR7, URZ, UP0, !UPT ;  /* 0x00000007ff057290 */ /* 0x000ff200087fe4ff */
[----:B------:R2:W-:Y:S01]  /*7030*/  UTMASTG.3D [UR48], [UR4] ;  /* 0x00000030040073b5 */ /* 0x0005e20008010000 */
[----:B------:R0:W-:Y:S01]  /*7040*/  UTMACMDFLUSH ;  /* 0x00000000000079b7 */ /* 0x0001e20000000000 */
[----:B--2---:R-:W-:Y:S04]  /*7050*/  DEPBAR.LE SB0, 0x1 ;  /* 0x000080400000791a */ /* 0x004fe80000000000 */
.L_x_102:
[----:B------:R-:W-:Y:S05]  /*7060*/  BSYNC.RECONVERGENT B0 ;  /* 0x0000000000007941 */ /* 0x000fea0003800200 */
.L_x_101:
[----:B------:R-:W-:Y:S06]  /*7070*/  BAR.SYNC.DEFER_BLOCKING 0x1, 0x80 ;  /* 0x0042000000007b1d */ /* 0x000fec0000010000 */
[----:B------:R-:W2:Y:S01]  /*7080*/  @P6 SYNCS.PHASECHK.TRANS64.TRYWAIT P0, [R111+URZ+0x40], R116 ;  /* 0x000040746f0065a7 */ /* 0x000ea200080011ff */
[----:B------:R-:W-:Y:S01]  /*7090*/  BSSY B1, `(.L_x_103) ;  /* 0x0000023000017945 */ /* 0x000fe20003800000 */
[----:B--2---:R-:W-:Y:S03]  /*70a0*/  @P6 SEL R79, RZ, 0x1, !P0 ;  /* 0x00000001ff4f6807 */ /* 0x004fe60004000000 */
[----:B------:R-:W-:Y:S05]  /*70b0*/  @!P6 BRA `(.L_x_104) ;  /* 0x000000000080e947 */ /* 0x000fea0003800000 */
[----:B------:R-:W-:Y:S01]  /*70c0*/  ISETP.NE.AND P1, PT, R108, RZ, PT ;  /* 0x000000ff6c00720c */ /* 0x000fe20003f25270 */
[----:B------:R-:W-:Y:S01]  /*70d0*/  BSSY B0, `(.L_x_105) ;  /* 0x000000a000007945 */ /* 0x000fe20003800000 */
[----:B------:R-:W-:Y:S11]  /*70e0*/  ISETP.NE.AND P0, PT, R79, RZ, PT ;  /* 0x000000ff4f00720c */ /* 0x000ff60003f05270 */
[----:B------:R-:W-:Y:S04]  /*70f0*/  @P1 IMAD R110, R151, 0x2000, R110 ;  /* 0x00002000976e1824 */ /* 0x000fe800078e026e */
[--C-:B------:R-:W-:Y:S01]  /*7100*/  @P1 IMAD.IADD R109, R109, 0x1, R110.reuse ;  /* 0x000000016d6d1824 */ /* 0x100fe200078e026e */
[----:B------:R-:W-:Y:S01]  /*7110*/  @P1 IADD3 R3, PT, PT, R156, R110, RZ ;  /* 0x0000006e9c031210 */ /* 0x000fe20007ffe0ff */
[----:B------:R-:W-:Y:S01]  /*7120*/  @P1 IMAD.IADD R2, R155, 0x1, R110 ;  /* 0x000000019b021824 */ /* 0x000fe200078e026e */
[----:B------:R-:W-:Y:S06]  /*7130*/  @P0 BRA `(.L_x_106) ;  /* 0x00000000000c0947 */ /* 0x000fec0003800000 */
[----:B------:R-:W-:Y:S04]  /*7140*/  SHF.L.U32 R0, R150, 0x1f, RZ ;  /* 0x0000001f96007819 */ /* 0x000fe800000006ff */
[----:B------:R-:W2:Y:S02]  /*7150*/  SYNCS.PHASECHK.TRANS64.TRYWAIT P0, [R111+URZ+0x40], R0 ;  /* 0x000040006f0075a7 */ /* 0x000ea400080011ff */
[----:B--2---:R-:W-:Y:S05]  /*7160*/  @!P0 BRA `(.L_x_107) ;  /* 0x0000001c00fc8947 */ /* 0x004fea0003800000 */
.L_x_106:
[----:B------:R-:W-:Y:S05]  /*7170*/  BSYNC B0 ;  /* 0x0000000000007941 */ /* 0x000fea0003800000 */
.L_x_105:
[----:B------:R-:W-:Y:S01]  /*7180*/  ISETP.NE.AND P0, PT, R108, RZ, PT ;  /* 0x000000ff6c00720c */ /* 0x000fe20003f05270 */
[----:B--2---:R-:W-:Y:S02]  /*7190*/  VIADD R111, R111, 0x50 ;  /* 0x000000506f6f7836 */ /* 0x004fe40000000000 */
[----:B------:R-:W-:Y:S02]  /*71a0*/  IMAD.U32 R0, RZ, RZ, UR45 ;  /* 0x0000002dff007e24 */ /* 0x000fe4000f8e00ff */
[----:B------:R-:W-:Y:S03]  /*71b0*/  VIADD R151, R151, 0x1 ;  /* 0x0000000197977836 */ /* 0x000fe60000000000 */
[----:B------:R-:W-:Y:S05]  /*71c0*/  PRMT R0, R0, 0x654, R111 ;  /* 0x0000065400007816 */ /* 0x000fea000000006f */
[----:B------:R2:W3:Y:S04]  /*71d0*/  @P0 LDS.128 R92, [R110+0x200] ;  /* 0x000200006e5c0984 */ /* 0x0004e80000000c00 */
[----:B------:R2:W4:Y:S04]  /*71e0*/  @P0 LDS.128 R80, [R3+0x200] ;  /* 0x0002000003500984 */ /* 0x0005280000000c00 */
        /* <DEDUP_REMOVED lines=13> */
.L_x_104:
[----:B------:R-:W-:Y:S05]  /*72c0*/  BSYNC B1 ;  /* 0x0000000000017941 */ /* 0x000fea0003800000 */
.L_x_103:
[----:B--2---:R-:W-:Y:S05]  /*72d0*/  VIADD R3, R71, 0x40 ;  /* 0x0000004047037836 */ /* 0x004fea0000000000 */
[----:B------:R-:W-:Y:S04]  /*72e0*/  SHF.R.U32.HI R3, RZ, 0x15, R3 ;  /* 0x00000015ff037819 */ /* 0x000fe80000011603 */
[----:B------:R-:W-:Y:S11]  /*72f0*/  LOP3.LUT P0, RZ, R3, 0x3, R146, 0x48, !PT ;  /* 0x0000000303ff7812 */ /* 0x000ff60007804892 */
[----:B------:R-:W-:Y:S02]  /*7300*/  @!UPT UIADD3 URZ, UPT, UPT, URZ, URZ, URZ ;  /* 0x000000fffffff290 */ /* 0x000fe4000fffe0ff */
[----:B------:R-:W-:Y:S05]  /*7310*/  @!P0 BRA `(.L_x_108) ;  /* 0x0000000000408947 */ /* 0x000fea0003800000 */
[----:B------:R-:W2:Y:S01]  /*7320*/  LDCU.64 UR8, c[0x4][0x70] ;  /* 0x01000e00ff0877ac */ /* 0x000ea20008000a00 */
[----:B------:R-:W-:Y:S01]  /*7330*/  MOV R3, 0x0 ;  /* 0x0000000000037802 */ /* 0x000fe20000000f00 */
[----:B------:R-:W-:Y:S02]  /*7340*/  HFMA2 R12, -RZ, RZ, 0, 5.9604644775390625e-08 ;  /* 0x00000001ff0c7431 */ /* 0x000fe400000001ff */
[----:B------:R-:W-:Y:S02]  /*7350*/  IMAD.MOV.U32 R8, RZ, RZ, 0x192 ;  /* 0x00000192ff087424 */ /* 0x000fe400078e00ff */
[----:B------:R-:W-:Y:S01]  /*7360*/  IMAD.MOV.U32 R13, RZ, RZ, RZ ;  /* 0x000000ffff0d7224 */ /* 0x000fe200078e00ff */
[----:B------:R-:W5:Y:S01]  /*7370*/  LDCU.64 UR6, c[0x4][0x78] ;  /* 0x01000f00ff0677ac */ /* 0x000f620008000a00 */
[----:B------:R-:W1:Y:S01]  /*7380*/  LDC.64 R2, c[0x4][R3] ;  /* 0x0100000003027b82 */ /* 0x000e620000000a00 */
[----:B------:R-:W3:Y:S01]  /*7390*/  LDCU.64 UR4, c[0x4][0x10] ;  /* 0x01000200ff0477ac */ /* 0x000ee20008000a00 */
[----:B--2---:R-:W-:Y:S01]  /*73a0*/  MOV R5, UR9 ;  /* 0x0000000900057c02 */ /* 0x004fe20008000f00 */
[----:B------:R-:W-:Y:S01]  /*73b0*/  IMAD.U32 R4, RZ, RZ, UR8 ;  /* 0x00000008ff047e24 */ /* 0x000fe2000f8e00ff */
[----:B-----5:R-:W-:Y:S01]  /*73c0*/  MOV R7, UR7 ;  /* 0x0000000700077c02 */ /* 0x020fe20008000f00 */
[----:B------:R-:W-:Y:S01]  /*73d0*/  IMAD.U32 R6, RZ, RZ, UR6 ;  /* 0x00000006ff067e24 */ /* 0x000fe2000f8e00ff */
[----:B---3--:R-:W-:Y:S01]  /*73e0*/  MOV R11, UR5 ;  /* 0x00000005000b7c02 */ /* 0x008fe20008000f00 */
[----:B------:R-:W-:Y:S02]  /*73f0*/  IMAD.U32 R10, RZ, RZ, UR4 ;  /* 0x00000004ff0a7e24 */ /* 0x000fe4000f8e00ff */
[----:B------:R-:W-:Y:S07]  /*7400*/  LEPC R20, `(.L_x_108) ;  /* 0x000000001014794e */ /* 0x000fee0000000000 */
[----:B-1--4-:R-:W-:Y:S05]  /*7410*/  CALL.ABS.NOINC R2 ;  /* 0x0000000002007343 */ /* 0x012fea0003c00000 */
.L_x_108:
[----:B------:R-:W-:Y:S01]  /*7420*/  ISETP.NE.AND P0, PT, R158, RZ, PT ;  /* 0x000000ff9e00720c */ /* 0x000fe20003f05270 */
[----:B------:R-:W-:Y:S05]  /*7430*/  WARPSYNC.ALL ;  /* 0x0000000000007948 */ /* 0x000fea0003800000 */
[----:B---3--:R-:W-:Y:S01]  /*7440*/  IMAD.U32 R131, R94, 0x10000, RZ ;  /* 0x000100005e837824 */ /* 0x008fe200078e00ff */
[----:B------:R-:W-:Y:S01]  /*7450*/  R2UR UR4, R71 ;  /* 0x00000000470472ca */ /* 0x000fe200000e0000 */
[----:B----4-:R-:W-:Y:S01]  /*7460*/  IMAD.U32 R125, R80, 0x10000, RZ ;  /* 0x00010000507d7824 */ /* 0x010fe200078e00ff */
[C---:B------:R-:W-:Y:S01]  /*7470*/  SHF.L.U32 R135, R92.reuse, 0x10, RZ ;  /* 0x000000105c877819 */ /* 0x040fe200000006ff */
[----:B-1----:R-:W-:Y:S01]  /*7480*/  IMAD.U32 R110, R85, 0x10000, RZ ;  /* 0x00010000556e7824 */ /* 0x002fe200078e00ff */
[----:B------:R-:W-:Y:S01]  /*7490*/  PRMT R3, R92, 0x8880, RZ ;  /* 0x000088805c037816 */ /* 0x000fe200000000ff */
[----:B------:R-:W-:Y:S01]  /*74a0*/  IMAD.SHL.U32 R118, R82, 0x100, RZ ;  /* 0x0000010052767824 */ /* 0x000fe200078e00ff */
[----:B------:R-:W-:Y:S01]  /*74b0*/  SHF.L.U32 R73, R92, 0x8, RZ ;  /* 0x000000085c497819 */ /* 0x000fe200000006ff */
[----:B------:R-:W-:Y:S01]  /*74c0*/  IMAD.SHL.U32 R103, R87, 0x100, RZ ;  /* 0x0000010057677824 */ /* 0x000fe200078e00ff */
[----:B------:R-:W-:Y:S01]  /*74d0*/  SHF.R.S32.HI R0, RZ, 0x18, R135 ;  /* 0x00000018ff007819 */ /* 0x000fe20000011487 */
[----:B------:R-:W-:Y:S01]  /*74e0*/  BSSY.RECONVERGENT B0, `(.L_x_109) ;  /* 0x0000124000007945 */ /* 0x000fe20003800200 */
[----:B------:R-:W-:Y:S02]  /*74f0*/  SHF.R.S32.HI R73, RZ, 0x18, R73 ;  /* 0x00000018ff497819 */ /* 0x000fe40000011449 */
[----:B------:R-:W-:Y:S01]  /*7500*/  R2UR UR5, R78 ;  /* 0x000000004e0572ca */ /* 0x000fe200000e0000 */
[----:B------:R-:W1:Y:S01]  /*7510*/  LDTM.x64 R4, tmem[UR4+0x40] ;  /* 0x00004004000479ee */ /* 0x000e620008340000 */
[----:B------:R-:W-:Y:S01]  /*7520*/  NOP ;  /* 0x0000000000007918 */ /* 0x000fe20000000000 */
[----:B------:R-:W-:Y:S02]  /*7530*/  SHF.R.S32.HI R74, RZ, 0x18, R92 ;  /* 0x00000018ff4a7819 */ /* 0x000fe4000001145c */
[C---:B------:R-:W-:Y:S02]  /*7540*/  SHF.L.U32 R2, R93.reuse, 0x10, RZ ;  /* 0x000000105d027819 */ /* 0x040fe400000006ff */
[----:B------:R-:W-:Y:S02]  /*7550*/  PRMT R134, R93, 0x8880, RZ ;  /* 0x000088805d867816 */ /* 0x000fe400000000ff */
[----:B------:R-:W-:Y:S02]  /*7560*/  PRMT R132, R94, 0x8880, RZ ;  /* 0x000088805e847816 */ /* 0x000fe400000000ff */
[----:B------:R-:W-:Y:S02]  /*7570*/  SHF.R.S32.HI R75, RZ, 0x18, R93 ;  /* 0x00000018ff4b7819 */ /* 0x000fe4000001145d */
[----:B------:R-:W-:Y:S01]  /*7580*/  UIADD3 UR4, UPT, UPT, UR5, 0xb0, URZ ;  /* 0x000000b005047890 */ /* 0x000fe2000fffe0ff */
[C---:B------:R-:W-:Y:S02]  /*7590*/  PRMT R129, R95.reuse, 0x8880, RZ ;  /* 0x000088805f817816 */ /* 0x040fe400000000ff */
[----:B------:R-:W-:Y:S01]  /*75a0*/  SHF.R.S32.HI R76, RZ, 0x18, R94 ;  /* 0x00000018ff4c7819 */ /* 0x000fe2000001145e */
[----:B------:R-:W-:Y:S01]  /*75b0*/  UPRMT UR4, UR45, 0x654, UR4 ;  /* 0x000006542d047896 */ /* 0x000fe20008000004 */
[----:B------:R-:W-:Y:S02]  /*75c0*/  SHF.L.U32 R128, R95, 0x10, RZ ;  /* 0x000000105f807819 */ /* 0x000fe400000006ff */
[----:B------:R-:W-:Y:S02]  /*75d0*/  PRMT R126, R80, 0x8880, RZ ;  /* 0x00008880507e7816 */ /* 0x000fe400000000ff */
[----:B------:R-:W-:Y:S02]  /*75e0*/  SHF.R.S32.HI R77, RZ, 0x18, R95 ;  /* 0x00000018ff4d7819 */ /* 0x000fe4000001145f */
[C---:B------:R-:W-:Y:S01]  /*75f0*/  PRMT R123, R81.reuse, 0x8880, RZ ;  /* 0x00008880517b7816 */ /* 0x040fe200000000ff */
[C---:B-1----:R-:W-:Y:S01]  /*7600*/  IMAD R4, R70.reuse, R4, RZ ;  /* 0x0000000446047224 */ /* 0x042fe200078e02ff */
[----:B------:R-:W-:Y:S01]  /*7610*/  SYNCS.ARRIVE.TRANS64.RED.A1T0 RZ, [UR4], RZ ;  /* 0x000000ffffff79a7 */ /* 0x000fe20008100404 */
[C---:B------:R-:W-:Y:S01]  /*7620*/  IMAD R5, R70.reuse, R5, RZ ;  /* 0x0000000546057224 */ /* 0x040fe200078e02ff */
[----:B------:R-:W-:Y:S01]  /*7630*/  SHF.R.S32.HI R78, RZ, 0x18, R80 ;  /* 0x00000018ff4e7819 */ /* 0x000fe20000011450 */
[----:B------:R-:W-:Y:S01]  /*7640*/  IMAD R6, R70, R6, RZ ;  /* 0x0000000646067224 */ /* 0x000fe200078e02ff */
[----:B------:R-:W-:Y:S01]  /*7650*/  SHF.L.U32 R122, R81, 0x10, RZ ;  /* 0x00000010517a7819 */ /* 0x000fe200000006ff */
[-C--:B------:R-:W-:Y:S01]  /*7660*/  IMAD R4, R3, R72.reuse, R4 ;  /* 0x0000004803047224 */ /* 0x080fe200078e0204 */
[----:B------:R-:W-:Y:S01]  /*7670*/  PRMT R120, R82, 0x8880, RZ ;  /* 0x0000888052787816 */ /* 0x000fe200000000ff */
[----:B------:R-:W-:Y:S01]  /*7680*/  IMAD R7, R70, R7, RZ ;  /* 0x0000000746077224 */ /* 0x000fe200078e02ff */
[----:B------:R-:W-:Y:S01]  /*7690*/  SHF.R.S32.HI R79, RZ, 0x18, R81 ;  /* 0x00000018ff4f7819 */ /* 0x000fe20000011451 */
[-C--:B------:R-:W-:Y:S01]  /*76a0*/  IMAD R5, R0, R72.reuse, R5 ;  /* 0x0000004800057224 */ /* 0x080fe200078e0205 */
[----:B------:R-:W-:Y:S01]  /*76b0*/  SHF.L.U32 R119, R82, 0x10, RZ ;  /* 0x0000001052777819 */ /* 0x000fe200000006ff */
[----:B------:R-:W-:Y:S01]  /*76c0*/  IMAD R6, R73, R72, R6 ;  /* 0x0000004849067224 */ /* 0x000fe200078e0206 */
[----:B------:R-:W-:Y:S01]  /*76d0*/  MOV R73, R134 ;  /* 0x0000008600497202 */ /* 0x000fe20000000f00 */
[----:B------:R-:W-:Y:S01]  /*76e0*/  IMAD R7, R74, R72, R7 ;  /* 0x000000484a077224 */ /* 0x000fe200078e0207 */
[----:B------:R-:W-:Y:S01]  /*76f0*/  SHF.R.S32.HI R74, RZ, 0x18, R2 ;  /* 0x00000018ff4a7819 */ /* 0x000fe20000011402 */
[C---:B------:R-:W-:Y:S01]  /*7700*/  IMAD R2, R70.reuse, R17, RZ ;  /* 0x0000001146027224 */ /* 0x040fe200078e02ff */
[----:B------:R-:W-:Y:S01]  /*7710*/  PRMT R117, R83, 0x8880, RZ ;  /* 0x0000888053757816 */ /* 0x000fe200000000ff */
[C---:B------:R-:W-:Y:S01]  /*7720*/  IMAD R17, R70.reuse, R21, RZ ;  /* 0x0000001546117224 */ /* 0x040fe200078e02ff */
[----:B------:R-:W-:Y:S01]  /*7730*/  I2IP.S8.S32.SAT R140, R7, R6, RZ ;  /* 0x00000006078c7239 */ /* 0x000fe200000014ff */
[C---:B------:R-:W-:Y:S01]  /*7740*/  IMAD R21, R70.reuse, R25, RZ ;  /* 0x0000001946157224 */ /* 0x040fe200078e02ff */
[----:B------:R-:W-:Y:S01]  /*7750*/  SHF.R.S32.HI R6, RZ, 0x18, R131 ;  /* 0x00000018ff067819 */ /* 0x000fe20000011483 */
[C---:B------:R-:W-:Y:S01]  /*7760*/  IMAD R25, R70.reuse, R29, RZ ;  /* 0x0000001d46197224 */ /* 0x040fe200078e02ff */
[----:B------:R-:W-:Y:S01]  /*7770*/  I2IP.S8.S32.SAT R140, R5, R4, R140 ;  /* 0x00000004058c7239 */ /* 0x000fe2000000148c */
[C---:B------:R-:W-:Y:S01]  /*7780*/  IMAD R29, R70.reuse, R33, RZ ;  /* 0x00000021461d7224 */ /* 0x040fe200078e02ff */
[----:B------:R-:W-:Y:S01]  /*7790*/  SHF.R.S32.HI R5, RZ, 0x18, R128 ;  /* 0x00000018ff057819 */ /* 0x000fe20000011480 */
[C---:B------:R-:W-:Y:S01]  /*77a0*/  IMAD R8, R70.reuse, R8, RZ ;  /* 0x0000000846087224 */ /* 0x040fe200078e02ff */
[----:B------:R-:W-:Y:S01]  /*77b0*/  SHF.L.U32 R116, R83, 0x10, RZ ;  /* 0x0000001053747819 */ /* 0x000fe200000006ff */
[----:B------:R-:W-:Y:S01]  /*77c0*/  IMAD R33, R70, R37, RZ ;  /* 0x0000002546217224 */ /* 0x000fe200078e02ff */
[----:B------:R-:W-:Y:S01]  /*77d0*/  PRMT R114, R84, 0x8880, RZ ;  /* 0x0000888054727816 */ /* 0x000fe200000000ff */
[----:B------:R-:W-:Y:S01]  /*77e0*/  IMAD R37, R70, R41, RZ ;  /* 0x0000002946257224 */ /* 0x000fe200078e02ff */
[----:B------:R-:W-:Y:S01]  /*77f0*/  SHF.L.U32 R113, R84, 0x10, RZ ;  /* 0x0000001054717819 */ /* 0x000fe200000006ff */
[C---:B------:R-:W-:Y:S01]  /*7800*/  IMAD R9, R70.reuse, R9, RZ ;  /* 0x0000000946097224 */ /* 0x040fe200078e02ff */
[C---:B------:R-:W-:Y:S01]  /*7810*/  PRMT R111, R85.reuse, 0x8880, RZ ;  /* 0x00008880556f7816 */ /* 0x040fe200000000ff */
[C---:B------:R-:W-:Y:S01]  /*7820*/  IMAD R41, R70.reuse, R45, RZ ;  /* 0x0000002d46297224 */ /* 0x040fe200078e02ff */
[----:B------:R-:W-:Y:S01]  /*7830*/  SHF.L.U32 R109, R85, 0x8, RZ ;  /* 0x00000008556d7819 */ /* 0x000fe200000006ff */
[----:B------:R-:W-:Y:S01]  /*7840*/  IMAD R45, R70, R49, RZ ;  /* 0x00000031462d7224 */ /* 0x000fe200078e02ff */
[----:B------:R-:W-:Y:S01]  /*7850*/  PRMT R108, R86, 0x8880, RZ ;  /* 0x00008880566c7816 */ /* 0x000fe200000000ff */
[----:B------:R-:W-:Y:S01]  /*7860*/  IMAD R10, R70, R10, RZ ;  /* 0x0000000a460a7224 */ /* 0x000fe200078e02ff */
[----:B------:R-:W-:Y:S01]  /*7870*/  SHF.L.U32 R107, R86, 0x10, RZ ;  /* 0x00000010566b7819 */ /* 0x000fe200000006ff */
[C---:B------:R-:W-:Y:S01]  /*7880*/  IMAD R49, R70.reuse, R53, RZ ;  /* 0x0000003546317224 */ /* 0x040fe200078e02ff */
[----:B------:R-:W-:Y:S01]  /*7890*/  PRMT R105, R87, 0x8880, RZ ;  /* 0x0000888057697816 */ /* 0x000fe200000000ff */
[-C--:B------:R-:W-:Y:S01]  /*78a0*/  IMAD R8, R73, R72.reuse, R8 ;  /* 0x0000004849087224 */ /* 0x080fe200078e0208 */
[----:B------:R-:W-:Y:S01]  /*78b0*/  SHF.L.U32 R104, R87, 0x10, RZ ;  /* 0x0000001057687819 */ /* 0x000fe200000006ff */
[----:B------:R-:W-:Y:S01]  /*78c0*/  IMAD R53, R70, R57, RZ ;  /* 0x0000003946357224 */ /* 0x000fe200078e02ff */
[----:B------:R-:W-:Y:S01]  /*78d0*/  PRMT R102, R88, 0x8880, RZ ;  /* 0x0000888058667816 */ /* 0x000fe200000000ff */
[----:B------:R-:W-:Y:S01]  /*78e0*/  IMAD R11, R70, R11, RZ ;  /* 0x0000000b460b7224 */ /* 0x000fe200078e02ff */
[----:B------:R-:W-:Y:S01]  /*78f0*/  SHF.L.U32 R101, R88, 0x10, RZ ;  /* 0x0000001058657819 */ /* 0x000fe200000006ff */
[----:B------:R-:W-:Y:S01]  /*7900*/  IMAD R57, R70, R61, RZ ;  /* 0x0000003d46397224 */ /* 0x000fe200078e02ff */
[C---:B------:R-:W-:Y:S01]  /*7910*/  PRMT R99, R89.reuse, 0x8880, RZ ;  /* 0x0000888059637816 */ /* 0x040fe200000000ff */
[----:B------:R-:W-:Y:S01]  /*7920*/  IMAD R9, R74, R72, R9 ;  /* 0x000000484a097224 */ /* 0x000fe200078e0209 */
[----:B------:R-:W-:Y:S01]  /*7930*/  SHF.L.U32 R98, R89, 0x10, RZ ;  /* 0x0000001059627819 */ /* 0x000fe200000006ff */
[----:B------:R-:W-:Y:S01]  /*7940*/  IMAD R61, R70, R65, RZ ;  /* 0x00000041463d7224 */ /* 0x000fe200078e02ff */
[----:B------:R-:W-:Y:S01]  /*7950*/  PRMT R96, R90, 0x8880, RZ ;  /* 0x000088805a607816 */ /* 0x000fe200000000ff */
[C---:B------:R-:W-:Y:S01]  /*7960*/  IMAD R12, R70.reuse, R12, RZ ;  /* 0x0000000c460c7224 */ /* 0x040fe200078e02ff */
[----:B------:R-:W-:Y:S01]  /*7970*/  SHF.L.U32 R92, R91, 0x10, RZ ;  /* 0x000000105b5c7819 */ /* 0x000fe200000006ff */
[----:B------:R-:W-:Y:S01]  /*7980*/  IMAD.MOV.U32 R65, RZ, RZ, R132 ;  /* 0x000000ffff417224 */ /* 0x000fe200078e0084 */
[----:B------:R-:W-:Y:S01]  /*7990*/  SHF.L.U32 R133, R93, 0x8, RZ ;  /* 0x000000085d857819 */ /* 0x000fe200000006ff */
[C---:B------:R-:W-:Y:S01]  /*79a0*/  IMAD R13, R70.reuse, R13, RZ ;  /* 0x0000000d460d7224 */ /* 0x040fe200078e02ff */
[----:B------:R-:W-:Y:S01]  /*79b0*/  PRMT R93, R91, 0x8880, RZ ;  /* 0x000088805b5d7816 */ /* 0x000fe200000000ff */
[C---:B------:R-:W-:Y:S01]  /*79c0*/  IMAD R14, R70.reuse, R14, RZ ;  /* 0x0000000e460e7224 */ /* 0x040fe200078e02ff */
[----:B------:R-:W-:Y:S01]  /*79d0*/  SHF.R.S32.HI R7, RZ, 0x18, R133 ;  /* 0x00000018ff077819 */ /* 0x000fe20000011485 */
[----:B------:R-:W-:Y:S01]  /*79e0*/  IMAD R15, R70, R15, RZ ;  /* 0x0000000f460f7224 */ /* 0x000fe200078e02ff */
[----:B------:R-:W-:Y:S01]  /*79f0*/  SHF.L.U32 R130, R94, 0x8, RZ ;  /* 0x000000085e827819 */ /* 0x000fe200000006ff */
[----:B------:R-:W-:Y:S01]  /*7a00*/  IMAD R0, R70, R16, RZ ;  /* 0x0000001046007224 */ /* 0x000fe200078e02ff */
[----:B------:R-:W-:Y:S01]  /*7a10*/  SHF.L.U32 R127, R95, 0x8, RZ ;  /* 0x000000085f7f7819 */ /* 0x000fe200000006ff */
[-C--:B------:R-:W-:Y:S01]  /*7a20*/  IMAD R10, R7, R72.reuse, R10 ;  /* 0x00000048070a7224 */ /* 0x080fe200078e020a */
[----:B------:R-:W-:Y:S01]  /*7a30*/  MOV R7, R129 ;  /* 0x0000008100077202 */ /* 0x000fe20000000f00 */
[-C--:B------:R-:W-:Y:S01]  /*7a40*/  IMAD R11, R75, R72.reuse, R11 ;  /* 0x000000484b0b7224 */ /* 0x080fe200078e020b */
[----:B------:R-:W-:Y:S01]  /*7a50*/  SHF.R.S32.HI R73, RZ, 0x18, R130 ;  /* 0x00000018ff497819 */ /* 0x000fe20000011482 */
[-C--:B------:R-:W-:Y:S01]  /*7a60*/  IMAD R12, R65, R72.reuse, R12 ;  /* 0x00000048410c7224 */ /* 0x080fe200078e020c */
[----:B------:R-:W-:Y:S01]  /*7a70*/  SHF.R.S32.HI R4, RZ, 0x18, R127 ;  /* 0x00000018ff047819 */ /* 0x000fe2000001147f */
[----:B------:R-:W-:Y:S01]  /*7a80*/  IMAD R13, R6, R72, R13 ;  /* 0x00000048060d7224 */ /* 0x000fe200078e020d */
[----:B------:R-:W-:Y:S01]  /*7a90*/  I2IP.S8.S32.SAT R10, R11, R10, RZ ;  /* 0x0000000a0b0a7239 */ /* 0x000fe200000014ff */
[-C--:B------:R-:W-:Y:S01]  /*7aa0*/  IMAD R14, R73, R72.reuse, R14 ;  /* 0x00000048490e7224 */ /* 0x080fe200078e020e */
[----:B------:R-:W-:Y:S01]  /*7ab0*/  SHF.R.S32.HI R6, RZ, 0x18, R125 ;  /* 0x00000018ff067819 */ /* 0x000fe2000001147d */
[----:B------:R-:W-:Y:S01]  /*7ac0*/  IMAD R15, R76, R72, R15 ;  /* 0x000000484c0f7224 */ /* 0x000fe200078e020f */
[----:B------:R-:W-:Y:S01]  /*7ad0*/  I2IP.S8.S32.SAT R141, R9, R8, R10 ;  /* 0x00000008098d7239 */ /* 0x000fe2000000140a */
[----:B------:R-:W-:Y:S01]  /*7ae0*/  IMAD R3, R70, R18, RZ ;  /* 0x0000001246037224 */ /* 0x000fe200078e02ff */
[----:B------:R-:W-:Y:S01]  /*7af0*/  SHF.L.U32 R124, R80, 0x8, RZ ;  /* 0x00000008507c7819 */ /* 0x000fe200000006ff */
[----:B------:R-:W-:Y:S01]  /*7b00*/  IMAD R0, R7, R72, R0 ;  /* 0x0000004807007224 */ /* 0x000fe200078e0200 */
[----:B------:R-:W-:Y:S01]  /*7b10*/  I2IP.S8.S32.SAT R14, R15, R14, RZ ;  /* 0x0000000e0f0e7239 */ /* 0x000fe200000014ff */
[----:B------:R-:W-:Y:S01]  /*7b20*/  IMAD R19, R70, R19, RZ ;  /* 0x0000001346137224 */ /* 0x000fe200078e02ff */
[----:B------:R-:W-:Y:S01]  /*7b30*/  SHF.R.S32.HI R7, RZ, 0x18, R124 ;  /* 0x00000018ff077819 */ /* 0x000fe2000001147c */
[----:B------:R-:W-:Y:S01]  /*7b40*/  IMAD R2, R5, R72, R2 ;  /* 0x0000004805027224 */ /* 0x000fe200078e0202 */
[----:B------:R-:W-:Y:S01]  /*7b50*/  I2IP.S8.S32.SAT R142, R13, R12, R14 ;  /* 0x0000000c0d8e7239 */ /* 0x000fe2000000140e */
[----:B------:R-:W-:Y:S01]  /*7b60*/  IMAD R3, R4, R72, R3 ;  /* 0x0000004804037224 */ /* 0x000fe200078e0203 */
[----:B------:R-:W-:Y:S01]  /*7b70*/  MOV R5, R126 ;  /* 0x0000007e00057202 */ /* 0x000fe20000000f00 */
[C---:B------:R-:W-:Y:S01]  /*7b80*/  IMAD R16, R70.reuse, R20, RZ ;  /* 0x0000001446107224 */ /* 0x040fe200078e02ff */
[----:B------:R-:W-:Y:S01]  /*7b90*/  SHF.R.S32.HI R4, RZ, 0x18, R122 ;  /* 0x00000018ff047819 */ /* 0x000fe2000001147a */
[----:B------:R-:W-:Y:S01]  /*7ba0*/  IMAD R19, R77, R72, R19 ;  /* 0x000000484d137224 */ /* 0x000fe200078e0213 */
[----:B------:R-:W-:Y:S01]  /*7bb0*/  SHF.R.S32.HI R80, RZ, 0x18, R82 ;  /* 0x00000018ff507819 */ /* 0x000fe20000011452 */
[C---:B------:R-:W-:Y:S01]  /*7bc0*/  IMAD R18, R70.reuse, R22, RZ ;  /* 0x0000001646127224 */ /* 0x040fe200078e02ff */
[----:B------:R-:W-:Y:S01]  /*7bd0*/  SHF.R.S32.HI R82, RZ, 0x18, R84 ;  /* 0x00000018ff527819 */ /* 0x000fe20000011454 */
[-C--:B------:R-:W-:Y:S01]  /*7be0*/  IMAD R16, R5, R72.reuse, R16 ;  /* 0x0000004805107224 */ /* 0x080fe200078e0210 */
[----:B------:R-:W-:Y:S01]  /*7bf0*/  I2IP.S8.S32.SAT R19, R19, R3, RZ ;  /* 0x0000000313137239 */ /* 0x000fe200000014ff */
[----:B------:R-:W-:Y:S01]  /*7c00*/  IMAD R23, R70, R23, RZ ;  /* 0x0000001746177224 */ /* 0x000fe200078e02ff */
[----:B------:R-:W-:Y:S01]  /*7c10*/  MOV R3, R123 ;  /* 0x0000007b00037202 */ /* 0x000fe20000000f00 */
[----:B------:R-:W-:Y:S01]  /*7c20*/  IMAD R17, R6, R72, R17 ;  /* 0x0000004806117224 */ /* 0x000fe200078e0211 */
[----:B------:R-:W-:Y:S01]  /*7c30*/  I2IP.S8.S32.SAT R143, R2, R0, R19 ;  /* 0x00000000028f7239 */ /* 0x000fe20000001413 */
[----:B------:R-:W-:Y:S01]  /*7c40*/  IMAD R20, R70, R24, RZ ;  /* 0x0000001846147224 */ /* 0x000fe200078e02ff */
[----:B------:R-:W-:Y:S01]  /*7c50*/  MOV R5, R120 ;  /* 0x0000007800057202 */ /* 0x000fe20000000f00 */
[-C--:B------:R-:W-:Y:S01]  /*7c60*/  IMAD R18, R7, R72.reuse, R18 ;  /* 0x0000004807127224 */ /* 0x080fe200078e0212 */
[----:B------:R-:W-:Y:S01]  /*7c70*/  SHF.L.U32 R121, R81, 0x8, RZ ;  /* 0x0000000851797819 */ /* 0x000fe200000006ff */
[-C--:B------:R-:W-:Y:S01]  /*7c80*/  IMAD R23, R78, R72.reuse, R23 ;  /* 0x000000484e177224 */ /* 0x080fe200078e0217 */
[----:B------:R1:W-:Y:S01]  /*7c90*/  STS.128 [R144+UR44+0x6200], R140 ;  /* 0x0062008c90007988 */ /* 0x0003e20008000c2c */
[----:B------:R-:W-:Y:S01]  /*7ca0*/  IMAD R20, R3, R72, R20 ;  /* 0x0000004803147224 */ /* 0x000fe200078e0214 */
[----:B------:R-:W-:Y:S01]  /*7cb0*/  SHF.R.S32.HI R3, RZ, 0x18, R121 ;  /* 0x00000018ff037819 */ /* 0x000fe20000011479 */
[C---:B------:R-:W-:Y:S01]  /*7cc0*/  IMAD R22, R70.reuse, R26, RZ ;  /* 0x0000001a46167224 */ /* 0x040fe200078e02ff */
[----:B------:R-:W-:Y:S01]  /*7cd0*/  I2IP.S8.S32.SAT R18, R23, R18, RZ ;  /* 0x0000001217127239 */ /* 0x000fe200000014ff */
[----:B------:R-:W-:Y:S01]  /*7ce0*/  IMAD R27, R70, R27, RZ ;  /* 0x0000001b461b7224 */ /* 0x000fe200078e02ff */
[----:B------:R-:W-:Y:S01]  /*7cf0*/  SHF.R.S32.HI R0, RZ, 0x18, R119 ;  /* 0x00000018ff007819 */ /* 0x000fe20000011477 */
[----:B------:R-:W-:Y:S01]  /*7d00*/  IMAD R21, R4, R72, R21 ;  /* 0x0000004804157224 */ /* 0x000fe200078e0215 */
[----:B------:R-:W-:Y:S01]  /*7d10*/  I2IP.S8.S32.SAT R16, R17, R16, R18 ;  /* 0x0000001011107239 */ /* 0x000fe20000001412 */
[C---:B------:R-:W-:Y:S01]  /*7d20*/  IMAD R24, R70.reuse, R28, RZ ;  /* 0x0000001c46187224 */ /* 0x040fe200078e02ff */
[----:B------:R-:W-:Y:S01]  /*7d30*/  SHF.R.S32.HI R7, RZ, 0x18, R118 ;  /* 0x00000018ff077819 */ /* 0x000fe20000011476 */
[-C--:B------:R-:W-:Y:S01]  /*7d40*/  IMAD R22, R3, R72.reuse, R22 ;  /* 0x0000004803167224 */ /* 0x080fe200078e0216 */
[----:B------:R-:W-:Y:S01]  /*7d50*/  SHF.R.S32.HI R81, RZ, 0x18, R83 ;  /* 0x00000018ff517819 */ /* 0x000fe20000011453 */
[----:B------:R-:W-:Y:S01]  /*7d60*/  IMAD R27, R79, R72, R27 ;  /* 0x000000484f1b7224 */ /* 0x000fe200078e021b */
[----:B------:R-:W-:Y:S01]  /*7d70*/  SHF.L.U32 R115, R83, 0x8, RZ ;  /* 0x0000000853737819 */ /* 0x000fe200000006ff */
[C---:B------:R-:W-:Y:S01]  /*7d80*/  IMAD R26, R70.reuse, R30, RZ ;  /* 0x0000001e461a7224 */ /* 0x040fe200078e02ff */
[----:B------:R-:W-:Y:S01]  /*7d90*/  SHF.R.S32.HI R83, RZ, 0x18, R85 ;  /* 0x00000018ff537819 */ /* 0x000fe20000011455 */
[----:B------:R-:W-:Y:S01]  /*7da0*/  IMAD R24, R5, R72, R24 ;  /* 0x0000004805187224 */ /* 0x000fe200078e0218 */
[----:B------:R-:W-:Y:S01]  /*7db0*/  I2IP.S8.S32.SAT R17, R27, R22, RZ ;  /* 0x000000161b117239 */ /* 0x000fe200000014ff */
[----:B------:R-:W-:Y:S01]  /*7dc0*/  IMAD R31, R70, R31, RZ ;  /* 0x0000001f461f7224 */ /* 0x000fe200078e02ff */
[----:B------:R-:W-:Y:S01]  /*7dd0*/  SHF.R.S32.HI R85, RZ, 0x18, R87 ;  /* 0x00000018ff557819 */ /* 0x000fe20000011457 */
[----:B------:R-:W-:Y:S01]  /*7de0*/  IMAD R25, R0, R72, R25 ;  /* 0x0000004800197224 */ /* 0x000fe200078e0219 */
[----:B------:R-:W-:Y:S01]  /*7df0*/  I2IP.S8.S32.SAT R17, R21, R20, R17 ;  /* 0x0000001415117239 */ /* 0x000fe20000001411 */
[----:B------:R-:W-:Y:S01]  /*7e00*/  IMAD R28, R70, R32, RZ ;  /* 0x00000020461c7224 */ /* 0x000fe200078e02ff */
[----:B------:R-:W-:Y:S01]  /*7e10*/  SHF.R.S32.HI R0, RZ, 0x18, R116 ;  /* 0x00000018ff007819 */ /* 0x000fe20000011474 */
[-C--:B------:R-:W-:Y:S01]  /*7e20*/  IMAD R26, R7, R72.reuse, R26 ;  /* 0x00000048071a7224 */ /* 0x080fe200078e021a */
[----:B------:R-:W-:Y:S01]  /*7e30*/  SHF.R.S32.HI R5, RZ, 0x18, R115 ;  /* 0x00000018ff057819 */ /* 0x000fe20000011473 */
[----:B------:R-:W-:Y:S01]  /*7e40*/  IMAD.MOV.U32 R3, RZ, RZ, R117 ;  /* 0x000000ffff037224 */ /* 0x000fe200078e0075 */
[----:B------:R-:W-:Y:S01]  /*7e50*/  SHF.R.S32.HI R7, RZ, 0x18, R109 ;  /* 0x00000018ff077819 */ /* 0x000fe2000001146d */
[----:B------:R-:W-:Y:S01]  /*7e60*/  IMAD R31, R80, R72, R31 ;  /* 0x00000048501f7224 */ /* 0x000fe200078e021f */
[----:B------:R-:W-:Y:S01]  /*7e70*/  SHF.R.S32.HI R87, RZ, 0x18, R89 ;  /* 0x00000018ff577819 */ /* 0x000fe20000011459 */
[----:B------:R-:W-:Y:S01]  /*7e80*/  IMAD R30, R70, R34, RZ ;  /* 0x00000022461e7224 */ /* 0x000fe200078e02ff */
[----:B------:R-:W-:Y:S01]  /*7e90*/  SHF.L.U32 R112, R84, 0x8, RZ ;  /* 0x0000000854707819 */ /* 0x000fe200000006ff */
[----:B------:R-:W-:Y:S01]  /*7ea0*/  IMAD R28, R3, R72, R28 ;  /* 0x00000048031c7224 */ /* 0x000fe200078e021c */
[----:B------:R-:W-:Y:S01]  /*7eb0*/  I2IP.S8.S32.SAT R18, R31, R26, RZ ;  /* 0x0000001a1f127239 */ /* 0x000fe200000014ff */
[----:B------:R-:W-:Y:S01]  /*7ec0*/  IMAD R35, R70, R35, RZ ;  /* 0x0000002346237224 */ /* 0x000fe200078e02ff */
[----:B------:R-:W-:Y:S01]  /*7ed0*/  MOV R3, R114 ;  /* 0x0000007200037202 */ /* 0x000fe20000000f00 */
[----:B------:R-:W-:Y:S01]  /*7ee0*/  IMAD R29, R0, R72, R29 ;  /* 0x00000048001d7224 */ /* 0x000fe200078e021d */
[----:B------:R-:W-:Y:S01]  /*7ef0*/  I2IP.S8.S32.SAT R18, R25, R24, R18 ;  /* 0x0000001819127239 */ /* 0x000fe20000001412 */
[C---:B------:R-:W-:Y:S01]  /*7f00*/  IMAD R32, R70.reuse, R36, RZ ;  /* 0x0000002446207224 */ /* 0x040fe200078e02ff */
[----:B------:R-:W-:Y:S01]  /*7f10*/  SHF.R.S32.HI R0, RZ, 0x18, R113 ;  /* 0x00000018ff007819 */ /* 0x000fe20000011471 */
[-C--:B------:R-:W-:Y:S01]  /*7f20*/  IMAD R30, R5, R72.reuse, R30 ;  /* 0x00000048051e7224 */ /* 0x080fe200078e021e */
[----:B------:R-:W-:Y:S01]  /*7f30*/  MOV R5, R111 ;  /* 0x0000006f00057202 */ /* 0x000fe20000000f00 */
[-C--:B------:R-:W-:Y:S01]  /*7f40*/  IMAD R35, R81, R72.reuse, R35 ;  /* 0x0000004851237224 */ /* 0x080fe200078e0223 */
[----:B------:R-:W-:Y:S01]  /*7f50*/  SHF.R.S32.HI R84, RZ, 0x18, R86 ;  /* 0x00000018ff547819 */ /* 0x000fe20000011456 */
[----:B------:R-:W-:Y:S01]  /*7f60*/  IMAD R32, R3, R72, R32 ;  /* 0x0000004803207224 */ /* 0x000fe200078e0220 */
[----:B------:R-:W-:Y:S01]  /*7f70*/  SHF.R.S32.HI R3, RZ, 0x18, R112 ;  /* 0x00000018ff037819 */ /* 0x000fe20000011470 */
[C---:B------:R-:W-:Y:S01]  /*7f80*/  IMAD R34, R70.reuse, R38, RZ ;  /* 0x0000002646227224 */ /* 0x040fe200078e02ff */
[----:B------:R-:W-:Y:S01]  /*7f90*/  I2IP.S8.S32.SAT R19, R35, R30, RZ ;  /* 0x0000001e23137239 */ /* 0x000fe200000014ff */
[----:B------:R-:W-:Y:S01]  /*7fa0*/  IMAD R39, R70, R39, RZ ;  /* 0x0000002746277224 */ /* 0x000fe200078e02ff */
[----:B------:R-:W-:Y:S01]  /*7fb0*/  SHF.L.U32 R106, R86, 0x8, RZ ;  /* 0x00000008566a7819 */ /* 0x000fe200000006ff */
[----:B------:R-:W-:Y:S01]  /*7fc0*/  IMAD R33, R0, R72, R33 ;  /* 0x0000004800217224 */ /* 0x000fe200078e0221 */
[----:B------:R-:W-:Y:S01]  /*7fd0*/  I2IP.S8.S32.SAT R19, R29, R28, R19 ;  /* 0x0000001c1d137239 */ /* 0x000fe20000001413 */
[----:B------:R-:W-:Y:S01]  /*7fe0*/  IMAD R36, R70, R40, RZ ;  /* 0x0000002846247224 */ /* 0x000fe200078e02ff */
[----:B------:R-:W-:Y:S01]  /*7ff0*/  SHF.R.S32.HI R0, RZ, 0x18, R110 ;  /* 0x00000018ff007819 */ /* 0x000fe2000001146e */
[----:B------:R-:W-:Y:S01]  /*8000*/  IMAD R34, R3, R72, R34 ;  /* 0x0000004803227224 */ /* 0x000fe200078e0222 */
[----:B------:R-:W-:Y:S01]  /*8010*/  MOV R3, R108 ;  /* 0x0000006c00037202 */ /* 0x000fe20000000f00 */
[----:B------:R-:W-:Y:S01]  /*8020*/  IMAD R39, R82, R72, R39 ;  /* 0x0000004852277224 */ /* 0x000fe200078e0227 */
[----:B------:R1:W-:Y:S01]  /*8030*/  STS.128 [R161+0x6200], R16 ;  /* 0x00620010a1007388 */ /* 0x0003e20000000c00 */
[C---:B------:R-:W-:Y:S01]  /*8040*/  IMAD R38, R70.reuse, R42, RZ ;  /* 0x0000002a46267224 */ /* 0x040fe200078e02ff */
[----:B------:R-:W-:Y:S01]  /*8050*/  SHF.R.S32.HI R86, RZ, 0x18, R88 ;  /* 0x00000018ff567819 */ /* 0x000fe20000011458 */
[----:B------:R-:W-:Y:S01]  /*8060*/  IMAD R36, R5, R72, R36 ;  /* 0x0000004805247224 */ /* 0x000fe200078e0224 */
[----:B------:R-:W-:Y:S01]  /*8070*/  I2IP.S8.S32.SAT R34, R39, R34, RZ ;  /* 0x0000002227227239 */ /* 0x000fe200000014ff */
[----:B------:R-:W-:Y:S01]  /*8080*/  IMAD R43, R70, R43, RZ ;  /* 0x0000002b462b7224 */ /* 0x000fe200078e02ff */
[----:B------:R-:W-:Y:S01]  /*8090*/  MOV R5, R105 ;  /* 0x0000006900057202 */ /* 0x000fe20000000f00 */
[----:B------:R-:W-:Y:S01]  /*80a0*/  IMAD R37, R0, R72, R37 ;  /* 0x0000004800257224 */ /* 0x000fe200078e0225 */
[----:B------:R-:W-:Y:S01]  /*80b0*/  I2IP.S8.S32.SAT R32, R33, R32, R34 ;  /* 0x0000002021207239 */ /* 0x000fe20000001422 */
[----:B------:R-:W-:Y:S01]  /*80c0*/  IMAD R40, R70, R44, RZ ;  /* 0x0000002c46287224 */ /* 0x000fe200078e02ff */
[----:B------:R-:W-:Y:S01]  /*80d0*/  SHF.R.S32.HI R0, RZ, 0x18, R107 ;  /* 0x00000018ff007819 */ /* 0x000fe2000001146b */
[-C--:B------:R-:W-:Y:S01]  /*80e0*/  IMAD R38, R7, R72.reuse, R38 ;  /* 0x0000004807267224 */ /* 0x080fe200078e0226 */
[----:B------:R-:W-:Y:S01]  /*80f0*/  SHF.R.S32.HI R7, RZ, 0x18, R103 ;  /* 0x00000018ff077819 */ /* 0x000fe20000011467 */
[-C--:B------:R-:W-:Y:S01]  /*8100*/  IMAD R43, R83, R72.reuse, R43 ;  /* 0x00000048532b7224 */ /* 0x080fe200078e022b */
[----:B------:R-:W-:Y:S01]  /*8110*/  SHF.L.U32 R100, R88, 0x8, RZ ;  /* 0x0000000858647819 */ /* 0x000fe200000006ff */
        /* <DEDUP_REMOVED lines=11> */
[----:B------:R-:W-:Y:S01]  /*81d0*/  SHF.L.U32 R97, R89, 0x8, RZ ;  /* 0x0000000859617819 */ /* 0x000fe200000006ff */
        /* <DEDUP_REMOVED lines=13> */
[----:B------:R-:W-:Y:S01]  /*82b0*/  IADD3 R68, PT, PT, R68, 0x1, RZ ;  /* 0x0000000144447810 */ /* 0x000fe20007ffe0ff */
[----:B------:R-:W-:Y:S02]  /*82c0*/  IMAD.MOV.U32 R3, RZ, RZ, R102 ;  /* 0x000000ffff037224 */ /* 0x000fe400078e0066 */
[-C--:B------:R-:W-:Y:S02]  /*82d0*/  IMAD R51, R85, R72.reuse, R51 ;  /* 0x0000004855337224 */ /* 0x080fe400078e0233 */
[----:B------:R-:W-:Y:S01]  /*82e0*/  IMAD R48, R3, R72, R48 ;  /* 0x0000004803307224 */ /* 0x000fe200078e0230 */
[----:B------:R-:W-:Y:S01]  /*82f0*/  SHF.R.S32.HI R3, RZ, 0x18, R100 ;  /* 0x00000018ff037819 */ /* 0x000fe20000011464 */
[C---:B------:R-:W-:Y:S01]  /*8300*/  IMAD R50, R70.reuse, R54, RZ ;  /* 0x0000003646327224 */ /* 0x040fe200078e02ff */
[----:B------:R-:W-:Y:S01]  /*8310*/  I2IP.S8.S32.SAT R35, R51, R46, RZ ;  /* 0x0000002e33237239 */ /* 0x000fe200000014ff */
[----:B------:R-:W-:Y:S02]  /*8320*/  IMAD R55, R70, R55, RZ ;  /* 0x0000003746377224 */ /* 0x000fe400078e02ff */
[----:B------:R-:W-:Y:S01]  /*8330*/  IMAD R49, R0, R72, R49 ;  /* 0x0000004800317224 */ /* 0x000fe200078e0231 */
[----:B------:R-:W-:Y:S01]  /*8340*/  I2IP.S8.S32.SAT R35, R45, R44, R35 ;  /* 0x0000002c2d237239 */ /* 0x000fe20000001423 */
[----:B------:R-:W-:Y:S01]  /*8350*/  IMAD R52, R70, R56, RZ ;  /* 0x0000003846347224 */ /* 0x000fe200078e02ff */
[----:B------:R-:W-:Y:S01]  /*8360*/  SHF.R.S32.HI R0, RZ, 0x18, R98 ;  /* 0x00000018ff007819 */ /* 0x000fe20000011462 */
[-C--:B------:R-:W-:Y:S01]  /*8370*/  IMAD R50, R3, R72.reuse, R50 ;  /* 0x0000004803327224 */ /* 0x080fe200078e0232 */
[----:B------:R-:W-:Y:S01]  /*8380*/  SHF.R.S32.HI R3, RZ, 0x18, R97 ;  /* 0x00000018ff037819 */ /* 0x000fe20000011461 */
[----:B------:R-:W-:Y:S01]  /*8390*/  IMAD R55, R86, R72, R55 ;  /* 0x0000004856377224 */ /* 0x000fe200078e0237 */
[----:B------:R1:W-:Y:S01]  /*83a0*/  STS.128 [R160+0x6200], R32 ;  /* 0x00620020a0007388 */ /* 0x0003e20000000c00 */
[----:B------:R-:W-:Y:S01]  /*83b0*/  IMAD.U32 R95, R90, 0x10000, RZ ;  /* 0x000100005a5f7824 */ /* 0x000fe200078e00ff */
[----:B------:R-:W-:Y:S01]  /*83c0*/  SHF.L.U32 R90, R91, 0x8, RZ ;  /* 0x000000085b5a7819 */ /* 0x000fe200000006ff */
[C---:B------:R-:W-:Y:S01]  /*83d0*/  IMAD R54, R70.reuse, R58, RZ ;  /* 0x0000003a46367224 */ /* 0x040fe200078e02ff */
[----:B------:R-:W-:Y:S01]  /*83e0*/  I2IP.S8.S32.SAT R50, R55, R50, RZ ;  /* 0x0000003237327239 */ /* 0x000fe200000014ff */
[----:B------:R-:W-:Y:S01]  /*83f0*/  IMAD R52, R5, R72, R52 ;  /* 0x0000004805347224 */ /* 0x000fe200078e0234 */
[----:B------:R-:W-:Y:S01]  /*8400*/  MOV R5, R96 ;  /* 0x0000006000057202 */ /* 0x000fe20000000f00 */
[----:B------:R-:W-:Y:S01]  /*8410*/  IMAD R59, R70, R59, RZ ;  /* 0x0000003b463b7224 */ /* 0x000fe200078e02ff */
[----:B------:R-:W-:Y:S01]  /*8420*/  I2IP.S8.S32.SAT R48, R49, R48, R50 ;  /* 0x0000003031307239 */ /* 0x000fe20000001432 */
[----:B------:R-:W-:Y:S01]  /*8430*/  IMAD R53, R0, R72, R53 ;  /* 0x0000004800357224 */ /* 0x000fe200078e0235 */
[----:B------:R-:W-:Y:S01]  /*8440*/  SHF.R.S32.HI R0, RZ, 0x18, R95 ;  /* 0x00000018ff007819 */ /* 0x000fe2000001145f */
[C---:B------:R-:W-:Y:S02]  /*8450*/  IMAD R56, R70.reuse, R60, RZ ;  /* 0x0000003c46387224 */ /* 0x040fe400078e02ff */
[-C--:B------:R-:W-:Y:S01]  /*8460*/  IMAD R54, R3, R72.reuse, R54 ;  /* 0x0000004803367224 */ /* 0x080fe200078e0236 */
[----:B------:R-:W-:Y:S01]  /*8470*/  SHF.R.S32.HI R3, RZ, 0x18, R94 ;  /* 0x00000018ff037819 */ /* 0x000fe2000001145e */
[----:B------:R-:W-:Y:S02]  /*8480*/  IMAD R59, R87, R72, R59 ;  /* 0x00000048573b7224 */ /* 0x000fe400078e023b */
[C---:B------:R-:W-:Y:S02]  /*8490*/  IMAD R58, R70.reuse, R62, RZ ;  /* 0x0000003e463a7224 */ /* 0x040fe400078e02ff */
[----:B------:R-:W-:Y:S01]  /*84a0*/  IMAD R56, R5, R72, R56 ;  /* 0x0000004805387224 */ /* 0x000fe200078e0238 */
[----:B------:R-:W-:Y:S01]  /*84b0*/  I2IP.S8.S32.SAT R54, R59, R54, RZ ;  /* 0x000000363b367239 */ /* 0x000fe200000014ff */
[----:B------:R-:W-:Y:S01]  /*84c0*/  IMAD R63, R70, R63, RZ ;  /* 0x0000003f463f7224 */ /* 0x000fe200078e02ff */
[----:B------:R-:W-:Y:S01]  /*84d0*/  MOV R5, R93 ;  /* 0x0000005d00057202 */ /* 0x000fe20000000f00 */
[----:B------:R-:W-:Y:S01]  /*84e0*/  IMAD R57, R0, R72, R57 ;  /* 0x0000004800397224 */ /* 0x000fe200078e0239 */
[----:B------:R-:W-:Y:S01]  /*84f0*/  SHF.R.S32.HI R0, RZ, 0x18, R92 ;  /* 0x00000018ff007819 */ /* 0x000fe2000001145c */
[----:B------:R-:W-:Y:S01]  /*8500*/  IMAD R60, R70, R64, RZ ;  /* 0x00000040463c7224 */ /* 0x000fe200078e02ff */
[----:B------:R-:W-:Y:S01]  /*8510*/  I2IP.S8.S32.SAT R49, R53, R52, R54 ;  /* 0x0000003435317239 */ /* 0x000fe20000001436 */
[-C--:B------:R-:W-:Y:S01]  /*8520*/  IMAD R58, R3, R72.reuse, R58 ;  /* 0x00000048033a7224 */ /* 0x080fe200078e023a */
        /* <DEDUP_REMOVED lines=22> */
[----:B------:R-:W-:Y:S02]  /*8690*/  UIADD3 UR9, UPT, UPT, UR49, 0x40, URZ ;  /* 0x0000004031097890 */ /* 0x000fe4000fffe0ff */
[----:B------:R-:W-:Y:S01]  /*86a0*/  UIADD3 UR8, UPT, UPT, UR44, 0x6200, URZ ;  /* 0x000062002c087890 */ /* 0x000fe2000fffe0ff */
[----:B------:R-:W-:Y:S01]  /*86b0*/  UMOV UR10, UR50 ;  /* 0x00000032000a7c82 */ /* 0x000fe20008000000 */
[----:B------:R-:W-:Y:S01]  /*86c0*/  UMOV UR11, UR36 ;  /* 0x00000024000b7c82 */ /* 0x000fe20008000000 */
[----:B--2---:R-:W-:Y:S04]  /*86d0*/  UIADD3 UR4, UP0, UPT, UR6, 0x680, URZ ;  /* 0x0000068006047890 */ /* 0x004fe8000ff1e0ff */
[----:B------:R-:W-:Y:S09]  /*86e0*/  UIADD3.X UR5, UPT, UPT, URZ, UR7, URZ, UP0, !UPT ;  /* 0x00000007ff057290 */ /* 0x000ff200087fe4ff */
[----:B------:R2:W-:Y:S01]  /*86f0*/  UTMASTG.3D [UR8], [UR4] ;  /* 0x00000008040073b5 */ /* 0x0005e20008010000 */
[----:B------:R0:W-:Y:S01]  /*8700*/  UTMACMDFLUSH ;  /* 0x00000000000079b7 */ /* 0x0001e20000000000 */
[----:B--2---:R-:W-:Y:S04]  /*8710*/  DEPBAR.LE SB0, 0x1 ;  /* 0x000080400000791a */ /* 0x004fe80000000000 */
.L_x_110:
[----:B------:R-:W-:Y:S05]  /*8720*/  BSYNC.RECONVERGENT B0 ;  /* 0x0000000000007941 */ /* 0x000fea0003800200 */
.L_x_109:
[----:B------:R-:W-:Y:S01]  /*8730*/  R2UR UR4, R147 ;  /* 0x00000000930472ca */ /* 0x000fe200000e0000 */
[----:B------:R-:W-:Y:S01]  /*8740*/  BAR.SYNC.DEFER_BLOCKING 0x1, 0x80 ;  /* 0x0042000000007b1d */ /* 0x000fe20000010000 */
[----:B------:R-:W-:Y:S01]  /*8750*/  ISETP.NE.AND P0, PT, R149, 0x2, PT ;  /* 0x000000029500780c */ /* 0x000fe20003f05270 */
[----:B------:R-:W-:Y:S01]  /*8760*/  UISETP.NE.AND UP0, UPT, UR46, URZ, UPT ;  /* 0x000000ff2e00728c */ /* 0x000fe2000bf05270 */
[----:B------:R-:W-:Y:S01]  /*8770*/  ISETP.NE.AND P1, PT, R68, 0x4, PT ;  /* 0x000000044400780c */ /* 0x000fe20003f25270 */
[----:B------:R-:W-:Y:S01]  /*8780*/  UIADD3 UR20, UPT, UPT, UR37, UR63, URZ ;  /* 0x0000003f25147290 */ /* 0x000fe2000fffe0ff */
[----:B------:R-:W-:Y:S02]  /*8790*/  SEL R3, RZ, 0x1, P0 ;  /* 0x00000001ff037807 */ /* 0x000fe40000000000 */
[----:B------:R-:W-:Y:S02]  /*87a0*/  SEL R0, RZ, 0x1, P1 ;  /* 0x00000001ff007807 */ /* 0x000fe40000800000 */
[----:B------:R-:W-:Y:S02]  /*87b0*/  LOP3.LUT R152, R152, R3, RZ, 0x3c, !PT ;  /* 0x0000000398987212 */ /* 0x000fe400078e3cff */
[----:B------:R-:W-:Y:S01]  /*87c0*/  LOP3.LUT R153, R153, R0, RZ, 0x3c, !PT ;  /* 0x0000000099997212 */ /* 0x000fe200078e3cff */
[----:B------:R-:W-:Y:S01]  /*87d0*/  UIADD3 UR16, UPT, UPT, UR38, UR4, URZ ;  /* 0x0000000426107290 */ /* 0x000fe2000fffe0ff */
[----:B------:R-:W-:Y:S02]  /*87e0*/  SEL R149, R149, RZ, P0 ;  /* 0x000000ff95957207 */ /* 0x000fe40000000000 */
[----:B------:R-:W-:Y:S01]  /*87f0*/  SEL R68, R68, RZ, P1 ;  /* 0x000000ff44447207 */ /* 0x000fe20000800000 */
[----:B------:R-:W-:Y:S01]  /*8800*/  UMOV UR36, UR59 ;  /* 0x0000003b00247c82 */ /* 0x000fe20008000000 */
[----:B------:R-:W-:Y:S07]  /*8810*/  BRA.U UP0, `(.L_x_111) ;  /* 0xffffffc500247547 */ /* 0x000fee000b83ffff */
[----:B------:R-:W-:Y:S05]  /*8820*/  EXIT ;  /* 0x000000000000794d */ /* 0x000fea0003800000 */
.L_x_24:
[----:B--2---:R2:W3:Y:S02]  /*8830*/  SYNCS.PHASECHK.TRANS64.TRYWAIT P0, [R3+URZ+0xe0], R2 ;  /* 0x0000e002030075a7 */ /* 0x0044e400080011ff */
[----:B---3--:R-:W-:Y:S05]  /*8840*/  @!P0 NANOSLEEP.SYNCS 0x989680 ;  /* 0x009896800000895d */ /* 0x008fea0003900000 */
[----:B------:R-:W3:Y:S02]  /*8850*/  @!P0 SYNCS.PHASECHK.TRANS64 P0, [R3+URZ+0xe0], R2 ;  /* 0x0000e002030085a7 */ /* 0x000ee400080010ff */
[----:B---3--:R-:W-:Y:S05]  /*8860*/  @!P0 BRA `(.L_x_24) ;  /* 0xfffffffc00f08947 */ /* 0x008fea000383ffff */
[----:B------:R-:W-:Y:S05]  /*8870*/  BRA `(.L_x_112) ;  /* 0xffffff8c00fc7947 */ /* 0x000fea000383ffff */
.L_x_27:
[----:B-1----:R-:W-:-:S07]  /*8880*/  MOV R0, UR33 ;  /* 0x0000002100007c02 */ /* 0x002fce0008000f00 */
.L_x_113:
[----:B-1----:R1:W2:Y:S02]  /*8890*/  SYNCS.PHASECHK.TRANS64.TRYWAIT P0, [R0+URZ+0x20], R3 ;  /* 0x00002003000075a7 */ /* 0x0022a400080011ff */
[----:B--2---:R-:W-:Y:S05]  /*88a0*/  @!P0 NANOSLEEP.SYNCS 0x989680 ;  /* 0x009896800000895d */ /* 0x004fea0003900000 */
[----:B------:R-:W2:Y:S02]  /*88b0*/  @!P0 SYNCS.PHASECHK.TRANS64 P0, [R0+URZ+0x20], R3 ;  /* 0x00002003000085a7 */ /* 0x000ea400080010ff */
[----:B--2---:R-:W-:Y:S05]  /*88c0*/  @!P0 BRA `(.L_x_113) ;  /* 0xfffffffc00f08947 */ /* 0x004fea000383ffff */
[----:B------:R-:W-:Y:S05]  /*88d0*/  BRA `(.L_x_26) ;  /* 0xffffff9000447947 */ /* 0x000fea000383ffff */
.L_x_34:
[----:B-1----:R-:W-:-:S07]  /*88e0*/  MOV R0, UR17 ;  /* 0x0000001100007c02 */ /* 0x002fce0008000f00 */
.L_x_114:
[----:B-1----:R1:W2:Y:S02]  /*88f0*/  SYNCS.PHASECHK.TRANS64.TRYWAIT P0, [R0+URZ+0x20], R3 ;  /* 0x00002003000075a7 */ /* 0x0022a400080011ff */
[----:B--2---:R-:W-:Y:S05]  /*8900*/  @!P0 NANOSLEEP.SYNCS 0x989680 ;  /* 0x009896800000895d */ /* 0x004fea0003900000 */
[----:B------:R-:W2:Y:S02]  /*8910*/  @!P0 SYNCS.PHASECHK.TRANS64 P0, [R0+URZ+0x20], R3 ;  /* 0x00002003000085a7 */ /* 0x000ea400080010ff */
[----:B--2---:R-:W-:Y:S05]  /*8920*/  @!P0 BRA `(.L_x_114) ;  /* 0xfffffffc00f08947 */ /* 0x004fea000383ffff */
[----:B------:R-:W-:Y:S05]  /*8930*/  BRA `(.L_x_33) ;  /* 0xffffff9400007947 */ /* 0x000fea000383ffff */
.L_x_39:
[----:B-1----:R1:W2:Y:S02]  /*8940*/  SYNCS.PHASECHK.TRANS64.TRYWAIT P0, [R3+URZ+0x70], R0 ;  /* 0x00007000030075a7 */ /* 0x0022a400080011ff */
[----:B--2---:R-:W-:Y:S05]  /*8950*/  @!P0 NANOSLEEP.SYNCS 0x989680 ;  /* 0x009896800000895d */ /* 0x004fea0003900000 */
[----:B------:R-:W2:Y:S02]  /*8960*/  @!P0 SYNCS.PHASECHK.TRANS64 P0, [R3+URZ+0x70], R0 ;  /* 0x00007000030085a7 */ /* 0x000ea400080010ff */
[----:B--2---:R-:W-:Y:S05]  /*8970*/  @!P0 BRA `(.L_x_39) ;  /* 0xfffffffc00f08947 */ /* 0x004fea000383ffff */
[----:B------:R-:W-:Y:S05]  /*8980*/  BRA `(.L_x_115) ;  /* 0xffffff9400a47947 */ /* 0x000fea000383ffff */
.L_x_43:
[----:B-1----:R-:W-:-:S07]  /*8990*/  MOV R0, UR4 ;  /* 0x0000000400007c02 */ /* 0x002fce0008000f00 */
.L_x_116:
[----:B-1----:R1:W2:Y:S02]  /*89a0*/  SYNCS.PHASECHK.TRANS64.TRYWAIT P0, [R0+URZ], R3 ;  /* 0x00000003000075a7 */ /* 0x0022a400080011ff */
[----:B--2---:R-:W-:Y:S05]  /*89b0*/  @!P0 NANOSLEEP.SYNCS 0x989680 ;  /* 0x009896800000895d */ /* 0x004fea0003900000 */
[----:B------:R-:W2:Y:S02]  /*89c0*/  @!P0 SYNCS.PHASECHK.TRANS64 P0, [R0+URZ], R3 ;  /* 0x00000003000085a7 */ /* 0x000ea400080010ff */
[----:B--2---:R-:W-:Y:S05]  /*89d0*/  @!P0 BRA `(.L_x_116) ;  /* 0xfffffffc00f08947 */ /* 0x004fea000383ffff */
[----:B------:R-:W-:Y:S05]  /*89e0*/  BRA `(.L_x_117) ;  /* 0xffffff9c004c7947 */ /* 0x000fea000383ffff */
.L_x_44:
[----:B------:R-:W-:-:S07]  /*89f0*/  MOV R0, UR5 ;  /* 0x0000000500007c02 */ /* 0x000fce0008000f00 */
.L_x_118:
[----:B-1----:R1:W2:Y:S02]  /*8a00*/  SYNCS.PHASECHK.TRANS64.TRYWAIT P0, [R0+URZ], R3 ;  /* 0x00000003000075a7 */ /* 0x0022a400080011ff */
[----:B--2---:R-:W-:Y:S05]  /*8a10*/  @!P0 NANOSLEEP.SYNCS 0x989680 ;  /* 0x009896800000895d */ /* 0x004fea0003900000 */
[----:B------:R-:W2:Y:S02]  /*8a20*/  @!P0 SYNCS.PHASECHK.TRANS64 P0, [R0+URZ], R3 ;  /* 0x00000003000085a7 */ /* 0x000ea400080010ff */
[----:B--2---:R-:W-:Y:S05]  /*8a30*/  @!P0 BRA `(.L_x_118) ;  /* 0xfffffffc00f08947 */ /* 0x004fea000383ffff */
[----:B------:R-:W-:Y:S05]  /*8a40*/  BRA `(.L_x_119) ;  /* 0xffffff9c00587947 */ /* 0x000fea000383ffff */
.L_x_45:
[----:B------:R-:W-:-:S07]  /*8a50*/  MOV R0, UR5 ;  /* 0x0000000500007c02 */ /* 0x000fce0008000f00 */
.L_x_120:
[----:B-1----:R1:W2:Y:S02]  /*8a60*/  SYNCS.PHASECHK.TRANS64.TRYWAIT P0, [R0+URZ], R3 ;  /* 0x00000003000075a7 */ /* 0x0022a400080011ff */
[----:B--2---:R-:W-:Y:S05]  /*8a70*/  @!P0 NANOSLEEP.SYNCS 0x989680 ;  /* 0x009896800000895d */ /* 0x004fea0003900000 */
[----:B------:R-:W2:Y:S02]  /*8a80*/  @!P0 SYNCS.PHASECHK.TRANS64 P0, [R0+URZ], R3 ;  /* 0x00000003000085a7 */ /* 0x000ea400080010ff */
[----:B--2---:R-:W-:Y:S05]  /*8a90*/  @!P0 BRA `(.L_x_120) ;  /* 0xfffffffc00f08947 */ /* 0x004fea000383ffff */
[----:B------:R-:W-:Y:S05]  /*8aa0*/  BRA `(.L_x_121) ;  /* 0xffffff9c00647947 */ /* 0x000fea000383ffff */
.L_x_48:
[----:B-1----:R1:W2:Y:S02]  /*8ab0*/  SYNCS.PHASECHK.TRANS64.TRYWAIT P0, [R2+URZ+0xd0], R5 ;  /* 0x0000d005020075a7 */ /* 0x0022a400080011ff */
[----:B--2---:R-:W-:Y:S05]  /*8ac0*/  @!P0 NANOSLEEP.SYNCS 0x989680 ;  /* 0x009896800000895d */ /* 0x004fea0003900000 */
[----:B------:R-:W2:Y:S02]  /*8ad0*/  @!P0 SYNCS.PHASECHK.TRANS64 P0, [R2+URZ+0xd0], R5 ;  /* 0x0000d005020085a7 */ /* 0x000ea400080010ff */
[----:B--2---:R-:W-:Y:S05]  /*8ae0*/  @!P0 BRA `(.L_x_48) ;  /* 0xfffffffc00f08947 */ /* 0x004fea000383ffff */
[----:B------:R-:W-:Y:S05]  /*8af0*/  BRA `(.L_x_122) ;  /* 0xffffff9c00c07947 */ /* 0x000fea000383ffff */
.L_x_49:
[----:B------:R-:W-:-:S07]  /*8b00*/  MOV R2, UR4 ;  /* 0x0000000400027c02 */ /* 0x000fce0008000f00 */
.L_x_123:
[----:B-1----:R1:W2:Y:S02]  /*8b10*/  SYNCS.PHASECHK.TRANS64.TRYWAIT P0, [R2+URZ+0x80], R5 ;  /* 0x00008005020075a7 */ /* 0x0022a400080011ff */
[----:B--2---:R-:W-:Y:S05]  /*8b20*/  @!P0 NANOSLEEP.SYNCS 0x989680 ;  /* 0x009896800000895d */ /* 0x004fea0003900000 */
[----:B------:R-:W2:Y:S02]  /*8b30*/  @!P0 SYNCS.PHASECHK.TRANS64 P0, [R2+URZ+0x80], R5 ;  /* 0x00008005020085a7 */ /* 0x000ea400080010ff */
[----:B--2---:R-:W-:Y:S05]  /*8b40*/  @!P0 BRA `(.L_x_123) ;  /* 0xfffffffc00f08947 */ /* 0x004fea000383ffff */
[----:B------:R-:W-:Y:S05]  /*8b50*/  BRA `(.L_x_124) ;  /* 0xffffff9c00d07947 */ /* 0x000fea000383ffff */
.L_x_50:
[----:B-1----:R1:W2:Y:S02]  /*8b60*/  SYNCS.PHASECHK.TRANS64.TRYWAIT P1, [R2+URZ+0x70], R5 ;  /* 0x00007005020075a7 */ /* 0x0022a400080211ff */
[----:B--2---:R-:W-:Y:S05]  /*8b70*/  @!P1 NANOSLEEP.SYNCS 0x989680 ;  /* 0x009896800000995d */ /* 0x004fea0003900000 */
[----:B------:R-:W2:Y:S02]  /*8b80*/  @!P1 SYNCS.PHASECHK.TRANS64 P1, [R2+URZ+0x70], R5 ;  /* 0x00007005020095a7 */ /* 0x000ea400080210ff */
[----:B--2---:R-:W-:Y:S05]  /*8b90*/  @!P1 BRA `(.L_x_50) ;  /* 0xfffffffc00f09947 */ /* 0x004fea000383ffff */
[----:B------:R-:W-:Y:S05]  /*8ba0*/  BRA `(.L_x_125) ;  /* 0xffffffa000007947 */ /* 0x000fea000383ffff */
.L_x_53:
[----:B------:R-:W-:-:S07]  /*8bb0*/  MOV R0, UR4 ;  /* 0x0000000400007c02 */ /* 0x000fce0008000f00 */
.L_x_126:
[----:B-1----:R1:W2:Y:S02]  /*8bc0*/  SYNCS.PHASECHK.TRANS64.TRYWAIT P0, [R0+URZ+0x80], R3 ;  /* 0x00008003000075a7 */ /* 0x0022a400080011ff */
[----:B--2---:R-:W-:Y:S05]  /*8bd0*/  @!P0 NANOSLEEP.SYNCS 0x989680 ;  /* 0x009896800000895d */ /* 0x004fea0003900000 */
[----:B------:R-:W2:Y:S02]  /*8be0*/  @!P0 SYNCS.PHASECHK.TRANS64 P0, [R0+URZ+0x80], R3 ;  /* 0x00008003000085a7 */ /* 0x000ea400080010ff */
[----:B--2---:R-:W-:Y:S05]  /*8bf0*/  @!P0 BRA `(.L_x_126) ;  /* 0xfffffffc00f08947 */ /* 0x004fea000383ffff */
[----:B------:R-:W-:Y:S05]  /*8c00*/  BRA `(.L_x_52) ;  /* 0xffffffa000547947 */ /* 0x000fea000383ffff */
.L_x_60:
[----:B-1----:R1:W2:Y:S02]  /*8c10*/  SYNCS.PHASECHK.TRANS64.TRYWAIT P1, [R0+URZ+0x70], R5 ;  /* 0x00007005000075a7 */ /* 0x0022a400080211ff */
[----:B--2---:R-:W-:Y:S05]  /*8c20*/  @!P1 NANOSLEEP.SYNCS 0x989680 ;  /* 0x009896800000995d */ /* 0x004fea0003900000 */
[----:B------:R-:W2:Y:S02]  /*8c30*/  @!P1 SYNCS.PHASECHK.TRANS64 P1, [R0+URZ+0x70], R5 ;  /* 0x00007005000095a7 */ /* 0x000ea400080210ff */
[----:B--2---:R-:W-:Y:S05]  /*8c40*/  @!P1 BRA `(.L_x_60) ;  /* 0xfffffffc00f09947 */ /* 0x004fea000383ffff */
[----:B------:R-:W-:Y:S05]  /*8c50*/  BRA `(.L_x_127) ;  /* 0xffffffa400b07947 */ /* 0x000fea000383ffff */
.L_x_61:
[----:B------:R-:W-:-:S07]  /*8c60*/  MOV R3, UR18 ;  /* 0x0000001200037c02 */ /* 0x000fce0008000f00 */
.L_x_128:
[----:B-1----:R1:W2:Y:S02]  /*8c70*/  SYNCS.PHASECHK.TRANS64.TRYWAIT P0, [R3+URZ+0xb0], R0 ;  /* 0x0000b000030075a7 */ /* 0x0022a400080011ff */
[----:B--2---:R-:W-:Y:S05]  /*8c80*/  @!P0 NANOSLEEP.SYNCS 0x989680 ;  /* 0x009896800000895d */ /* 0x004fea0003900000 */
[----:B------:R-:W2:Y:S02]  /*8c90*/  @!P0 SYNCS.PHASECHK.TRANS64 P0, [R3+URZ+0xb0], R0 ;  /* 0x0000b000030085a7 */ /* 0x000ea400080010ff */
[----:B--2---:R-:W-:Y:S05]  /*8ca0*/  @!P0 BRA `(.L_x_128) ;  /* 0xfffffffc00f08947 */ /* 0x004fea000383ffff */
[----:B------:R-:W-:Y:S05]  /*8cb0*/  BRA `(.L_x_129) ;  /* 0xffffffa400e47947 */ /* 0x000fea000383ffff */
.L_x_64:
[----:B------:R-:W-:Y:S07]  /*8cc0*/  MOV R0, UR6 ;  /* 0x0000000600007c02 */ /* 0x000fee0008000f00 */
.L_x_130:
[----:B-1----:R1:W2:Y:S02]  /*8cd0*/  SYNCS.PHASECHK.TRANS64.TRYWAIT P0, [R0+URZ], R3 ;  /* 0x00000003000075a7 */ /* 0x0022a400080011ff */
[----:B--2---:R-:W-:Y:S05]  /*8ce0*/  @!P0 NANOSLEEP.SYNCS 0x989680 ;  /* 0x009896800000895d */ /* 0x004fea0003900000 */
[----:B------:R-:W2:Y:S02]  /*8cf0*/  @!P0 SYNCS.PHASECHK.TRANS64 P0, [R0+URZ], R3 ;  /* 0x00000003000085a7 */ /* 0x000ea400080010ff */
[----:B--2---:R-:W-:Y:S05]  /*8d00*/  @!P0 BRA `(.L_x_130) ;  /* 0xfffffffc00f08947 */ /* 0x004fea000383ffff */
[----:B------:R-:W-:Y:S05]  /*8d10*/  BRA `(.L_x_63) ;  /* 0xffffffa800047947 */ /* 0x000fea000383ffff */
.L_x_67:
[----:B------:R-:W-:-:S07]  /*8d20*/  MOV R0, UR4 ;  /* 0x0000000400007c02 */ /* 0x000fce0008000f00 */
.L_x_131:
[----:B--2---:R2:W4:Y:S02]  /*8d30*/  SYNCS.PHASECHK.TRANS64.TRYWAIT P0, [R0+URZ], R3 ;  /* 0x00000003000075a7 */ /* 0x00452400080011ff */
[----:B----4-:R-:W-:Y:S05]  /*8d40*/  @!P0 NANOSLEEP.SYNCS 0x989680 ;  /* 0x009896800000895d */ /* 0x010fea0003900000 */
[----:B------:R-:W4:Y:S02]  /*8d50*/  @!P0 SYNCS.PHASECHK.TRANS64 P0, [R0+URZ], R3 ;  /* 0x00000003000085a7 */ /* 0x000f2400080010ff */
[----:B----4-:R-:W-:Y:S05]  /*8d60*/  @!P0 BRA `(.L_x_131) ;  /* 0xfffffffc00f08947 */ /* 0x010fea000383ffff */
[----:B------:R-:W-:Y:S05]  /*8d70*/  BRA `(.L_x_132) ;  /* 0xffffffa800a47947 */ /* 0x000fea000383ffff */
.L_x_68:
[----:B------:R-:W-:-:S07]  /*8d80*/  MOV R0, UR5 ;  /* 0x0000000500007c02 */ /* 0x000fce0008000f00 */
.L_x_133:
[----:B-1----:R1:W2:Y:S02]  /*8d90*/  SYNCS.PHASECHK.TRANS64.TRYWAIT P0, [R0+URZ], R3 ;  /* 0x00000003000075a7 */ /* 0x0022a400080011ff */
[----:B--2---:R-:W-:Y:S05]  /*8da0*/  @!P0 NANOSLEEP.SYNCS 0x989680 ;  /* 0x009896800000895d */ /* 0x004fea0003900000 */
[----:B------:R-:W2:Y:S02]  /*8db0*/  @!P0 SYNCS.PHASECHK.TRANS64 P0, [R0+URZ], R3 ;  /* 0x00000003000085a7 */ /* 0x000ea400080010ff */
[----:B--2---:R-:W-:Y:S05]  /*8dc0*/  @!P0 BRA `(.L_x_133) ;  /* 0xfffffffc00f08947 */ /* 0x004fea000383ffff */
[----:B------:R-:W-:Y:S05]  /*8dd0*/  BRA `(.L_x_134) ;  /* 0xffffffa800b07947 */ /* 0x000fea000383ffff */
.L_x_69:
[----:B------:R-:W-:-:S07]  /*8de0*/  MOV R0, UR5 ;  /* 0x0000000500007c02 */ /* 0x000fce0008000f00 */
.L_x_135:
[----:B-1----:R1:W2:Y:S02]  /*8df0*/  SYNCS.PHASECHK.TRANS64.TRYWAIT P0, [R0+URZ], R3 ;  /* 0x00000003000075a7 */ /* 0x0022a400080011ff */
[----:B--2---:R-:W-:Y:S05]  /*8e00*/  @!P0 NANOSLEEP.SYNCS 0x989680 ;  /* 0x009896800000895d */ /* 0x004fea0003900000 */
[----:B------:R-:W2:Y:S02]  /*8e10*/  @!P0 SYNCS.PHASECHK.TRANS64 P0, [R0+URZ], R3 ;  /* 0x00000003000085a7 */ /* 0x000ea400080010ff */
[----:B--2---:R-:W-:Y:S05]  /*8e20*/  @!P0 BRA `(.L_x_135) ;  /* 0xfffffffc00f08947 */ /* 0x004fea000383ffff */
[----:B------:R-:W-:Y:S05]  /*8e30*/  BRA `(.L_x_136) ;  /* 0xffffffa800bc7947 */ /* 0x000fea000383ffff */
.L_x_70:
[----:B------:R-:W-:-:S07]  /*8e40*/  MOV R0, UR4 ;  /* 0x0000000400007c02 */ /* 0x000fce0008000f00 */
.L_x_137:
[----:B-1----:R1:W2:Y:S02]  /*8e50*/  SYNCS.PHASECHK.TRANS64.TRYWAIT P0, [R0+URZ], R3 ;  /* 0x00000003000075a7 */ /* 0x0022a400080011ff */
[----:B--2---:R-:W-:Y:S05]  /*8e60*/  @!P0 NANOSLEEP.SYNCS 0x989680 ;  /* 0x009896800000895d */ /* 0x004fea0003900000 */
[----:B------:R-:W2:Y:S02]  /*8e70*/  @!P0 SYNCS.PHASECHK.TRANS64 P0, [R0+URZ], R3 ;  /* 0x00000003000085a7 */ /* 0x000ea400080010ff */
[----:B--2---:R-:W-:Y:S05]  /*8e80*/  @!P0 BRA `(.L_x_137) ;  /* 0xfffffffc00f08947 */ /* 0x004fea000383ffff */
[----:B------:R-:W-:Y:S05]  /*8e90*/  BRA `(.L_x_138) ;  /* 0xffffffa800c87947 */ /* 0x000fea000383ffff */
.L_x_75:
[----:B--2---:R2:W3:Y:S02]  /*8ea0*/  SYNCS.PHASECHK.TRANS64.TRYWAIT P0, [R12+URZ+0x70], R9 ;  /* 0x000070090c0075a7 */ /* 0x0044e400080011ff */
[----:B---3--:R-:W-:Y:S05]  /*8eb0*/  @!P0 NANOSLEEP.SYNCS 0x989680 ;  /* 0x009896800000895d */ /* 0x008fea0003900000 */
[----:B------:R-:W3:Y:S02]  /*8ec0*/  @!P0 SYNCS.PHASECHK.TRANS64 P0, [R12+URZ+0x70], R9 ;  /* 0x000070090c0085a7 */ /* 0x000ee400080010ff */
[----:B---3--:R-:W-:Y:S05]  /*8ed0*/  @!P0 BRA `(.L_x_75) ;  /* 0xfffffffc00f08947 */ /* 0x008fea000383ffff */
[----:B------:R-:W-:Y:S05]  /*8ee0*/  BRA `(.L_x_139) ;  /* 0xffffffac00e07947 */ /* 0x000fea000383ffff */
.L_x_78:
[----:B------:R-:W-:Y:S07]  /*8ef0*/  MOV R0, UR21 ;  /* 0x0000001500007c02 */ /* 0x000fee0008000f00 */
.L_x_140:
[----:B--2---:R2:W3:Y:S02]  /*8f00*/  SYNCS.PHASECHK.TRANS64.TRYWAIT P2, [R0+URZ+0x68], R11 ;  /* 0x0000680b000075a7 */ /* 0x0044e400080411ff */
[----:B---3--:R-:W-:Y:S05]  /*8f10*/  @!P2 NANOSLEEP.SYNCS 0x989680 ;  /* 0x009896800000a95d */ /* 0x008fea0003900000 */
[----:B------:R-:W3:Y:S02]  /*8f20*/  @!P2 SYNCS.PHASECHK.TRANS64 P2, [R0+URZ+0x68], R11 ;  /* 0x0000680b0000a5a7 */ /* 0x000ee400080410ff */
[----:B---3--:R-:W-:Y:S05]  /*8f30*/  @!P2 BRA `(.L_x_140) ;  /* 0xfffffffc00f0a947 */ /* 0x008fea000383ffff */
[----:B------:R-:W-:Y:S05]  /*8f40*/  BRA `(.L_x_77) ;  /* 0xffffffb400487947 */ /* 0x000fea000383ffff */
.L_x_81:
[----:B--2---:R-:W-:Y:S07]  /*8f50*/  MOV R0, UR21 ;  /* 0x0000001500007c02 */ /* 0x004fee0008000f00 */
.L_x_141:
[----:B--2---:R2:W3:Y:S02]  /*8f60*/  SYNCS.PHASECHK.TRANS64.TRYWAIT P0, [R0+URZ+0x50], R9 ;  /* 0x00005009000075a7 */ /* 0x0044e400080011ff */
[----:B---3--:R-:W-:Y:S05]  /*8f70*/  @!P0 NANOSLEEP.SYNCS 0x989680 ;  /* 0x009896800000895d */ /* 0x008fea0003900000 */
[----:B------:R-:W3:Y:S02]  /*8f80*/  @!P0 SYNCS.PHASECHK.TRANS64 P0, [R0+URZ+0x50], R9 ;  /* 0x00005009000085a7 */ /* 0x000ee400080010ff */
[----:B---3--:R-:W-:Y:S05]  /*8f90*/  @!P0 BRA `(.L_x_141) ;  /* 0xfffffffc00f08947 */ /* 0x008fea000383ffff */
[----:B------:R-:W-:Y:S05]  /*8fa0*/  BRA `(.L_x_142) ;  /* 0xffffffb400a47947 */ /* 0x000fea000383ffff */
.L_x_82:
[----:B------:R-:W-:Y:S07]  /*8fb0*/  MOV R0, UR21 ;  /* 0x0000001500007c02 */ /* 0x000fee0008000f00 */
.L_x_143:
[----:B--2---:R2:W3:Y:S02]  /*8fc0*/  SYNCS.PHASECHK.TRANS64.TRYWAIT P0, [R0+URZ+0x58], R9 ;  /* 0x00005809000075a7 */ /* 0x0044e400080011ff */
[----:B---3--:R-:W-:Y:S05]  /*8fd0*/  @!P0 NANOSLEEP.SYNCS 0x989680 ;  /* 0x009896800000895d */ /* 0x008fea0003900000 */
[----:B------:R-:W3:Y:S02]  /*8fe0*/  @!P0 SYNCS.PHASECHK.TRANS64 P0, [R0+URZ+0x58], R9 ;  /* 0x00005809000085a7 */ /* 0x000ee400080010ff */
[----:B---3--:R-:W-:Y:S05]  /*8ff0*/  @!P0 BRA `(.L_x_143) ;  /* 0xfffffffc00f08947 */ /* 0x008fea000383ffff */
[----:B------:R-:W-:Y:S05]  /*9000*/  BRA `(.L_x_144) ;  /* 0xffffffb400e07947 */ /* 0x000fea000383ffff */
.L_x_84:
[----:B------:R-:W-:-:S07]  /*9010*/  MOV R0, UR21 ;  /* 0x0000001500007c02 */ /* 0x000fce0008000f00 */
.L_x_145:
[----:B---3--:R3:W4:Y:S02]  /*9020*/  SYNCS.PHASECHK.TRANS64.TRYWAIT P0, [R0+URZ+0x50], R3 ;  /* 0x00005003000075a7 */ /* 0x00872400080011ff */
[----:B----4-:R-:W-:Y:S05]  /*9030*/  @!P0 NANOSLEEP.SYNCS 0x989680 ;  /* 0x009896800000895d */ /* 0x010fea0003900000 */
[----:B------:R-:W4:Y:S02]  /*9040*/  @!P0 SYNCS.PHASECHK.TRANS64 P0, [R0+URZ+0x50], R3 ;  /* 0x00005003000085a7 */ /* 0x000f2400080010ff */
[----:B----4-:R-:W-:Y:S05]  /*9050*/  @!P0 BRA `(.L_x_145) ;  /* 0xfffffffc00f08947 */ /* 0x010fea000383ffff */
[----:B------:R-:W-:Y:S05]  /*9060*/  BRA `(.L_x_146) ;  /* 0xffffffb800547947 */ /* 0x000fea000383ffff */
.L_x_86:
[----:B-1----:R1:W2:Y:S02]  /*9070*/  SYNCS.PHASECHK.TRANS64.TRYWAIT P0, [R3+URZ+0x70], R0 ;  /* 0x00007000030075a7 */ /* 0x0022a400080011ff */
[----:B--2---:R-:W-:Y:S05]  /*9080*/  @!P0 NANOSLEEP.SYNCS 0x989680 ;  /* 0x009896800000895d */ /* 0x004fea0003900000 */
[----:B------:R-:W2:Y:S02]  /*9090*/  @!P0 SYNCS.PHASECHK.TRANS64 P0, [R3+URZ+0x70], R0 ;  /* 0x00007000030085a7 */ /* 0x000ea400080010ff */
[----:B--2---:R-:W-:Y:S05]  /*90a0*/  @!P0 BRA `(.L_x_86) ;  /* 0xfffffffc00f08947 */ /* 0x004fea000383ffff */
[----:B------:R-:W-:Y:S05]  /*90b0*/  BRA `(.L_x_147) ;  /* 0xffffffbc00107947 */ /* 0x000fea000383ffff */
.L_x_97:
[----:B-1----:R1:W2:Y:S02]  /*90c0*/  SYNCS.PHASECHK.TRANS64.TRYWAIT P1, [R3+URZ+0x40], R0 ;  /* 0x00004000030075a7 */ /* 0x0022a400080211ff */
[----:B--2---:R-:W-:Y:S05]  /*90d0*/  @!P1 NANOSLEEP.SYNCS 0x989680 ;  /* 0x009896800000995d */ /* 0x004fea0003900000 */
[----:B------:R-:W2:Y:S02]  /*90e0*/  @!P1 SYNCS.PHASECHK.TRANS64 P1, [R3+URZ+0x40], R0 ;  /* 0x00004000030095a7 */ /* 0x000ea400080210ff */
[----:B--2---:R-:W-:Y:S05]  /*90f0*/  @!P1 BRA `(.L_x_97) ;  /* 0xfffffffc00f09947 */ /* 0x004fea000383ffff */
[----:B------:R-:W-:Y:S05]  /*9100*/  BRA `(.L_x_96) ;  /* 0xffffffc800907947 */ /* 0x000fea000383ffff */
.L_x_99:
[----:B----4-:R4:W1:Y:S02]  /*9110*/  SYNCS.PHASECHK.TRANS64.TRYWAIT P0, [R78+URZ+0x90], R5 ;  /* 0x000090054e0075a7 */ /* 0x01086400080011ff */
[----:B-1----:R-:W-:Y:S05]  /*9120*/  @!P0 NANOSLEEP.SYNCS 0x989680 ;  /* 0x009896800000895d */ /* 0x002fea0003900000 */
[----:B------:R-:W1:Y:S02]  /*9130*/  @!P0 SYNCS.PHASECHK.TRANS64 P0, [R78+URZ+0x90], R5 ;  /* 0x000090054e0085a7 */ /* 0x000e6400080010ff */
[----:B-1----:R-:W-:Y:S05]  /*9140*/  @!P0 BRA `(.L_x_99) ;  /* 0xfffffffc00f08947 */ /* 0x002fea000383ffff */
[----:B------:R-:W-:Y:S05]  /*9150*/  BRA `(.L_x_98) ;  /* 0xffffffc800ec7947 */ /* 0x000fea000383ffff */
.L_x_107:
[----:B--2---:R2:W3:Y:S02]  /*9160*/  SYNCS.PHASECHK.TRANS64.TRYWAIT P0, [R111+URZ+0x40], R0 ;  /* 0x000040006f0075a7 */ /* 0x0044e400080011ff */
[----:B---3--:R-:W-:Y:S05]  /*9170*/  @!P0 NANOSLEEP.SYNCS 0x989680 ;  /* 0x009896800000895d */ /* 0x008fea0003900000 */
[----:B------:R-:W3:Y:S02]  /*9180*/  @!P0 SYNCS.PHASECHK.TRANS64 P0, [R111+URZ+0x40], R0 ;  /* 0x000040006f0085a7 */ /* 0x000ee400080010ff */
[----:B---3--:R-:W-:Y:S05]  /*9190*/  @!P0 BRA `(.L_x_107) ;  /* 0xfffffffc00f08947 */ /* 0x008fea000383ffff */
[----:B------:R-:W-:Y:S05]  /*91a0*/  BRA `(.L_x_106) ;  /* 0xffffffdc00f07947 */ /* 0x000fea000383ffff */
        .weak           $__internal_0_$__cuda_sm10x_tcgen05_guardrail_trap_col_being_dealloced_not_returned_by_alloc
        .type           $__internal_0_$__cuda_sm10x_tcgen05_guardrail_trap_col_being_dealloced_not_returned_by_alloc,@function
        .size           $__internal_0_$__cuda_sm10x_tcgen05_guardrail_trap_col_being_dealloced_not_returned_by_alloc,($__internal_1_$__cuda_sm10x_tcgen05_guardrail_trap_phase_invalid_during_alloc - $__internal_0_$__cuda_sm10x_tcgen05_guardrail_trap_col_being_dealloced_not_returned_by_alloc)
$__internal_0_$__cuda_sm10x_tcgen05_guardrail_trap_col_being_dealloced_not_returned_by_alloc:
[----:B------:R-:W-:Y:S05]  /*91b0*/  BPT.TRAP 0x1 ;  /* 0x000000040000795c */ /* 0x000fea0000300000 */
[----:B------:R-:W-:-:S04]  /*91c0*/  HFMA2 R3, -RZ, RZ, 0, 0 ;  /* 0x00000000ff037431 */ /* 0x000fc800000001ff */
[----:B------:R-:W-:Y:S05]  /*91d0*/  RET.REL.NODEC R2 `(_ZN7cutlass13device_kernelINS_4gemm6kernel13GemmUniversalIN4cute5tupleIJiiiiEEENS1_10collective13CollectiveMmaINS1_35MainloopSm100TmaUmmaWarpSpecializedILi4ELi2ELi4ENS5_IJNS4_1CILi1EEENSA_ILi2EEESB_EEEEENS5_IJNSA_ILi128EEESF_NSA_ILi32EEEEEEaNS5_IJlSB_lEEEaSI_NS4_8TiledMMAINS4_8MMA_AtomIJNS4_15SM100_MMA_S8_SSIaaiLi128ELi128ELNS4_4UMMA5MajorE0ELSN_0ELNSM_8SaturateE0EEEEEENS4_6LayoutINS5_IJSB_SB_SB_EEENS5_IJNSA_ILi0EEEST_ST_EEEEENS5_IJNS4_10UnderscoreESW_SW_EEEEENS4_23SM90_TMA_LOAD_MULTICASTENS4_14ComposedLayoutINS4_7SwizzleILi1ELi4ELi3EEENS4_18smem_ptr_flag_bitsILi8EEENSR_INS5_IJNSA_ILi8EEESG_EEENS5_IJSG_SB_EEEEEEEvNS4_8identityENS4_13SM90_TMA_LOADES19_vS1A_EENS_8epilogue10collective18CollectiveEpilogueINS1D_23Sm100TmaWarpSpecializedILi2ELi2ELi64ELb0ELb0EEEJSH_NS5_IJNSR_ISF_SB_EENSR_INSA_ILi64EEESB_EEEEEaSI_aSI_NS1D_6fusion15FusionCallbacksIS1H_NS1M_17LinearCombinationIaiaiLNS_15FloatRoundStyleE2EEESH_S1L_JEEENS4_5SM1004TMEM4LOAD26SM100_TMEM_LOAD_32dp32b64xES1B_NS10_INS11_ILi2ELi4ELi3EEES14_NSR_INS5_IJS15_S1J_EEENS5_IJS1J_SB_EEEEEEENS4_39AutoVectorizingCopyWithAssumedAlignmentILi128EEENS4_14SM90_TMA_STOREES20_S22_S22_EEEvvEEEEvNT_6ParamsE) ;  /* 0xffffff6c02887950 */ /* 0x000fea0003c3ffff */
        .weak           $__internal_1_$__cuda_sm10x_tcgen05_guardrail_trap_phase_invalid_during_alloc
        .type           $__internal_1_$__cuda_sm10x_tcgen05_guardrail_trap_phase_invalid_during_alloc,@function
        .size           $__internal_1_$__cuda_sm10x_tcgen05_guardrail_trap_phase_invalid_during_alloc,($__internal_2_$__cuda_sm10x_tcgen05_guardrail_trap_unallocated_columns_being_dealloced - $__internal_1_$__cuda_sm10x_tcgen05_guardrail_trap_phase_invalid_during_alloc)
$__internal_1_$__cuda_sm10x_tcgen05_guardrail_trap_phase_invalid_during_alloc:
[----:B------:R-:W-:Y:S05]  /*91e0*/  BPT.TRAP 0x1 ;  /* 0x000000040000795c */ /* 0x000fea0000300000 */
[----:B------:R-:W-:-:S04]  /*91f0*/  MOV R5, 0x0 ;  /* 0x0000000000057802 */ /* 0x000fc80000000f00 */
[----:B------:R-:W-:Y:S05]  /*9200*/  RET.REL.NODEC R4 `(_ZN7cutlass13device_kernelINS_4gemm6kernel13GemmUniversalIN4cute5tupleIJiiiiEEENS1_10collective13CollectiveMmaINS1_35MainloopSm100TmaUmmaWarpSpecializedILi4ELi2ELi4ENS5_IJNS4_1CILi1EEENSA_ILi2EEESB_EEEEENS5_IJNSA_ILi128EEESF_NSA_ILi32EEEEEEaNS5_IJlSB_lEEEaSI_NS4_8TiledMMAINS4_8MMA_AtomIJNS4_15SM100_MMA_S8_SSIaaiLi128ELi128ELNS4_4UMMA5MajorE0ELSN_0ELNSM_8SaturateE0EEEEEENS4_6LayoutINS5_IJSB_SB_SB_EEENS5_IJNSA_ILi0EEEST_ST_EEEEENS5_IJNS4_10UnderscoreESW_SW_EEEEENS4_23SM90_TMA_LOAD_MULTICASTENS4_14ComposedLayoutINS4_7SwizzleILi1ELi4ELi3EEENS4_18smem_ptr_flag_bitsILi8EEENSR_INS5_IJNSA_ILi8EEESG_EEENS5_IJSG_SB_EEEEEEEvNS4_8identityENS4_13SM90_TMA_LOADES19_vS1A_EENS_8epilogue10collective18CollectiveEpilogueINS1D_23Sm100TmaWarpSpecializedILi2ELi2ELi64ELb0ELb0EEEJSH_NS5_IJNSR_ISF_SB_EENSR_INSA_ILi64EEESB_EEEEEaSI_aSI_NS1D_6fusion15FusionCallbacksIS1H_NS1M_17LinearCombinationIaiaiLNS_15FloatRoundStyleE2EEESH_S1L_JEEENS4_5SM1004TMEM4LOAD26SM100_TMEM_LOAD_32dp32b64xES1B_NS10_INS11_ILi2ELi4ELi3EEES14_NSR_INS5_IJS15_S1J_EEENS5_IJS1J_SB_EEEEEEENS4_39AutoVectorizingCopyWithAssumedAlignmentILi128EEENS4_14SM90_TMA_STOREES20_S22_S22_EEEvvEEEEvNT_6ParamsE) ;  /* 0xffffff6c047c7950 */ /* 0x000fea0003c3ffff */
        .weak           $__internal_2_$__cuda_sm10x_tcgen05_guardrail_trap_unallocated_columns_being_dealloced
        .type           $__internal_2_$__cuda_sm10x_tcgen05_guardrail_trap_unallocated_columns_being_dealloced,@function
        .size           $__internal_2_$__cuda_sm10x_tcgen05_guardrail_trap_unallocated_columns_being_dealloced,(.L_x_149 - $__internal_2_$__cuda_sm10x_tcgen05_guardrail_trap_unallocated_columns_being_dealloced)
$__internal_2_$__cuda_sm10x_tcgen05_guardrail_trap_unallocated_columns_being_dealloced:
[----:B------:R-:W-:Y:S05]  /*9210*/  BPT.TRAP 0x1 ;  /* 0x000000040000795c */ /* 0x000fea0000300000 */
[----:B------:R-:W-:-:S04]  /*9220*/  HFMA2 R3, -RZ, RZ, 0, 0 ;  /* 0x00000000ff037431 */ /* 0x000fc800000001ff */
[----:B------:R-:W-:Y:S05]  /*9230*/  RET.REL.NODEC R2 `(_ZN7cutlass13device_kernelINS_4gemm6kernel13GemmUniversalIN4cute5tupleIJiiiiEEENS1_10collective13CollectiveMmaINS1_35MainloopSm100TmaUmmaWarpSpecializedILi4ELi2ELi4ENS5_IJNS4_1CILi1EEENSA_ILi2EEESB_EEEEENS5_IJNSA_ILi128EEESF_NSA_ILi32EEEEEEaNS5_IJlSB_lEEEaSI_NS4_8TiledMMAINS4_8MMA_AtomIJNS4_15SM100_MMA_S8_SSIaaiLi128ELi128ELNS4_4UMMA5MajorE0ELSN_0ELNSM_8SaturateE0EEEEEENS4_6LayoutINS5_IJSB_SB_SB_EEENS5_IJNSA_ILi0EEEST_ST_EEEEENS5_IJNS4_10UnderscoreESW_SW_EEEEENS4_23SM90_TMA_LOAD_MULTICASTENS4_14ComposedLayoutINS4_7SwizzleILi1ELi4ELi3EEENS4_18smem_ptr_flag_bitsILi8EEENSR_INS5_IJNSA_ILi8EEESG_EEENS5_IJSG_SB_EEEEEEEvNS4_8identityENS4_13SM90_TMA_LOADES19_vS1A_EENS_8epilogue10collective18CollectiveEpilogueINS1D_23Sm100TmaWarpSpecializedILi2ELi2ELi64ELb0ELb0EEEJSH_NS5_IJNSR_ISF_SB_EENSR_INSA_ILi64EEESB_EEEEEaSI_aSI_NS1D_6fusion15FusionCallbacksIS1H_NS1M_17LinearCombinationIaiaiLNS_15FloatRoundStyleE2EEESH_S1L_JEEENS4_5SM1004TMEM4LOAD26SM100_TMEM_LOAD_32dp32b64xES1B_NS10_INS11_ILi2ELi4ELi3EEES14_NSR_INS5_IJS15_S1J_EEENS5_IJS1J_SB_EEEEEEENS4_39AutoVectorizingCopyWithAssumedAlignmentILi128EEENS4_14SM90_TMA_STOREES20_S22_S22_EEEvvEEEEvNT_6ParamsE) ;  /* 0xffffff6c02707950 */ /* 0x000fea0003c3ffff */
.L_x_148:
[----:B------:R-:W-:-:S00]  /*9240*/  BRA `(.L_x_148) ;  /* 0xfffffffc00fc7947 */ /* 0x000fc0000383ffff */
[----:B------:R-:W-:-:S00]  /*9250*/  NOP ;  /* 0x0000000000007918 */ /* 0x000fc00000000000 */
        /* <DEDUP_REMOVED lines=10> */
.L_x_149:


//--------------------- .nv.global.init           --------------------------
	.section	.nv.global.init,"aw",@progbits
.nv.global.init:
	.type		$str$27,@object
	.size		$str$27,($str$28 - $str$27)
$str$27:
        /*0000*/ 	.byte	0x28, 0x61, 0x64, 0x64, 0x72, 0x65, 0x73, 0x73, 0x20, 0x26, 0x20, 0x6d, 0x61, 0x73, 0x6b, 0x29
        /*0010*/ 	.byte	0x20, 0x3d, 0x3d, 0x20, 0x30, 0x00
	.type		$str$28,@object
	.size		$str$28,($str$26 - $str$28)
$str$28:
        /*0016*/ 	.byte	0x2f, 0x74, 0x6d, 0x70, 0x2f, 0x63, 0x75, 0x74, 0x6c, 0x61, 0x73, 0x73, 0x5f, 0x73, 0x77, 0x65
        /*0026*/ 	.byte	0x65, 0x70, 0x5f, 0x73, 0x72, 0x63, 0x2f, 0x69, 0x6e, 0x63, 0x6c, 0x75, 0x64, 0x65, 0x2f, 0x63
        /*0036*/ 	.byte	0x75, 0x74, 0x65, 0x2f, 0x70, 0x6f, 0x69, 0x6e, 0x74, 0x65, 0x72, 0x5f, 0x66, 0x6c, 0x61, 0x67
        /*0046*/ 	.byte	0x67, 0x65, 0x64, 0x2e, 0x68, 0x70, 0x70, 0x00
	.type		$str$26,@object
	.size		$str$26,($str$25 - $str$26)
$str$26:
        /*004e*/ 	.byte	0x2f, 0x74, 0x6d, 0x70, 0x2f, 0x63, 0x75, 0x74, 0x6c, 0x61, 0x73, 0x73, 0x5f, 0x73, 0x77, 0x65
        /*005e*/ 	.byte	0x65, 0x70, 0x5f, 0x73, 0x72, 0x63, 0x2f, 0x69, 0x6e, 0x63, 0x6c, 0x75, 0x64, 0x65, 0x2f, 0x63
        /*006e*/ 	.byte	0x75, 0x74, 0x65, 0x2f, 0x61, 0x74, 0x6f, 0x6d, 0x2f, 0x63, 0x6f, 0x70, 0x79, 0x5f, 0x74, 0x72
        /*007e*/ 	.byte	0x61, 0x69, 0x74, 0x73, 0x5f, 0x73, 0x6d, 0x31, 0x30, 0x30, 0x2e, 0x68, 0x70, 0x70, 0x00
	.type		$str$25,@object
	.size		$str$25,(__unnamed_1 - $str$25)
$str$25:
        /*008d*/ 	.byte	0x28, 0x28, 0x75, 0x69, 0x6e, 0x74, 0x33, 0x32, 0x5f, 0x74, 0x28, 0x74, 0x68, 0x72, 0x65, 0x61
        /*009d*/ 	.byte	0x64, 0x49, 0x64, 0x78, 0x2e, 0x78, 0x29, 0x20, 0x2f, 0x20, 0x33, 0x32, 0x29, 0x20, 0x25, 0x20
        /*00ad*/ 	.byte	0x34, 0x29, 0x20, 0x3d, 0x3d, 0x20, 0x28, 0x28, 0x28, 0x74, 0x6d, 0x65, 0x6d, 0x5f, 0x61, 0x64
        /*00bd*/ 	.byte	0x64, 0x72, 0x20, 0x3e, 0x3e, 0x20, 0x31, 0x36, 0x29, 0x20, 0x2f, 0x20, 0x33, 0x32, 0x29, 0x20
        /*00cd*/ 	.byte	0x25, 0x20, 0x34, 0x29, 0x00
	.type		__unnamed_1,@object
	.size		__unnamed_1,(__unnamed_2 - __unnamed_1)
__unnamed_1:
        /*00d2*/ 	.byte	0x61, 0x75, 0x74, 0x6f, 0x20, 0x63, 0x75, 0x74, 0x65, 0x3a, 0x3a, 0x61, 0x73, 0x5f, 0x70, 0x6f
        /* <DEDUP_REMOVED lines=24> */
        /*0262*/ 	.byte	0x5d, 0x00
	.type		__unnamed_2,@object
	.size		__unnamed_2,(.L_2 - __unnamed_2)
__unnamed_2:
        /* <DEDUP_REMOVED lines=42> */
        /*0504*/ 	.byte	0x43, 0x3c, 0x30, 0x3e, 0x3e, 0x3e, 0x3e, 0x5d, 0x00
.L_2:


//--------------------- .nv.shared._ZN7cutlass13device_kernelINS_4gemm6kernel13GemmUniversalIN4cute5tupleIJiiiiEEENS1_10collective13CollectiveMmaINS1_35MainloopSm100TmaUmmaWarpSpecializedILi4ELi2ELi4ENS5_IJNS4_1CILi1EEENSA_ILi2EEESB_EEEEENS5_IJNSA_ILi128EEESF_NSA_ILi32EEEEEEaNS5_IJlSB_lEEEaSI_NS4_8TiledMMAINS4_8MMA_AtomIJNS4_15SM100_MMA_S8_SSIaaiLi128ELi128ELNS4_4UMMA5MajorE0ELSN_0ELNSM_8SaturateE0EEEEEENS4_6LayoutINS5_IJSB_SB_SB_EEENS5_IJNSA_ILi0EEEST_ST_EEEEENS5_IJNS4_10UnderscoreESW_SW_EEEEENS4_23SM90_TMA_LOAD_MULTICASTENS4_14ComposedLayoutINS4_7SwizzleILi1ELi4ELi3EEENS4_18smem_ptr_flag_bitsILi8EEENSR_INS5_IJNSA_ILi8EEESG_EEENS5_IJSG_SB_EEEEEEEvNS4_8identityENS4_13SM90_TMA_LOADES19_vS1A_EENS_8epilogue10collective18CollectiveEpilogueINS1D_23Sm100TmaWarpSpecializedILi2ELi2ELi64ELb0ELb0EEEJSH_NS5_IJNSR_ISF_SB_EENSR_INSA_ILi64EEESB_EEEEEaSI_aSI_NS1D_6fusion15FusionCallbacksIS1H_NS1M_17LinearCombinationIaiaiLNS_15FloatRoundStyleE2EEESH_S1L_JEEENS4_5SM1004TMEM4LOAD26SM100_TMEM_LOAD_32dp32b64xES1B_NS10_INS11_ILi2ELi4ELi3EEES14_NSR_INS5_IJS15_S1J_EEENS5_IJS1J_SB_EEEEEEENS4_39AutoVectorizingCopyWithAssumedAlignmentILi128EEENS4_14SM90_TMA_STOREES20_S22_S22_EEEvvEEEEvNT_6ParamsE --------------------------
	.section	.nv.shared._ZN7cutlass13device_kernelINS_4gemm6kernel13GemmUniversalIN4cute5tupleIJiiiiEEENS1_10collective13CollectiveMmaINS1_35MainloopSm100TmaUmmaWarpSpecializedILi4ELi2ELi4ENS5_IJNS4_1CILi1EEENSA_ILi2EEESB_EEEEENS5_IJNSA_ILi128EEESF_NSA_ILi32EEEEEEaNS5_IJlSB_lEEEaSI_NS4_8TiledMMAINS4_8MMA_AtomIJNS4_15SM100_MMA_S8_SSIaaiLi128ELi128ELNS4_4UMMA5MajorE0ELSN_0ELNSM_8SaturateE0EEEEEENS4_6LayoutINS5_IJSB_SB_SB_EEENS5_IJNSA_ILi0EEEST_ST_EEEEENS5_IJNS4_10UnderscoreESW_SW_EEEEENS4_23SM90_TMA_LOAD_MULTICASTENS4_14ComposedLayoutINS4_7SwizzleILi1ELi4ELi3EEENS4_18smem_ptr_flag_bitsILi8EEENSR_INS5_IJNSA_ILi8EEESG_EEENS5_IJSG_SB_EEEEEEEvNS4_8identityENS4_13SM90_TMA_LOADES19_vS1A_EENS_8epilogue10collective18CollectiveEpilogueINS1D_23Sm100TmaWarpSpecializedILi2ELi2ELi64ELb0ELb0EEEJSH_NS5_IJNSR_ISF_SB_EENSR_INSA_ILi64EEESB_EEEEEaSI_aSI_NS1D_6fusion15FusionCallbacksIS1H_NS1M_17LinearCombinationIaiaiLNS_15FloatRoundStyleE2EEESH_S1L_JEEENS4_5SM1004TMEM4LOAD26SM100_TMEM_LOAD_32dp32b64xES1B_NS10_INS11_ILi2ELi4ELi3EEES14_NSR_INS5_IJS15_S1J_EEENS5_IJS1J_SB_EEEEEEENS4_39AutoVectorizingCopyWithAssumedAlignmentILi128EEENS4_14SM90_TMA_STOREES20_S22_S22_EEEvvEEEEvNT_6ParamsE,"aw",@nobits
	.sectionflags	@""
	.align	16
	.zero		1024


//--------------------- .nv.shared.reserved.0     --------------------------
	.section	.nv.shared.reserved.0,"aw",@nobits
	.weak		__nv_reservedSMEM_offset_0_alias
	.size		__nv_reservedSMEM_offset_0_alias, 0, 64
	.other		__nv_reservedSMEM_offset_0_alias,@"STO_CUDA_RESERVED_SHARED STV_DEFAULT"
__nv_reservedSMEM_offset_0_alias:
	.zero		0
.nv.shared.reserved.0:
	.zero		64
	.weak		__nv_reservedSMEM_tcgen05_partition
	.type		__nv_reservedSMEM_tcgen05_partition,@object
	.size		__nv_reservedSMEM_tcgen05_partition,(.L_0 - __nv_reservedSMEM_tcgen05_partition)
__nv_reservedSMEM_tcgen05_partition:
	.zero		32
.L_0:


//--------------------- .nv.global                --------------------------
	.section	.nv.global,"aw",@nobits
.nv.global:
	.type		_ZN39_INTERNAL_f4b4d259_4_k_cu_31f81782_96404cute1_E,@object
	.size		_ZN39_INTERNAL_f4b4d259_4_k_cu_31f81782_96404cute1_E,(_ZN39_INTERNAL_f4b4d259_4_k_cu_31f81782_96404cuda3std3__45__cpo6cbeginE - _ZN39_INTERNAL_f4b4d259_4_k_cu_31f81782_96404cute1_E)
_ZN39_INTERNAL_f4b4d259_4_k_cu_31f81782_96404cute1_E:
	.zero		1
	.type		_ZN39_INTERNAL_f4b4d259_4_k_cu_31f81782_96404cuda3std3__45__cpo6cbeginE,@object
	.size		_ZN39_INTERNAL_f4b4d259_4_k_cu_31f81782_96404cuda3std3__45__cpo6cbeginE,(_ZN39_INTERNAL_f4b4d259_4_k_cu_31f81782_96404cuda3std3__48in_placeE - _ZN39_INTERNAL_f4b4d259_4_k_cu_31f81782_96404cuda3std3__45__cpo6cbeginE)
_ZN39_INTERNAL_f4b4d259_4_k_cu_31f81782_96404cuda3std3__45__cpo6cbeginE:
	.zero		1
	.type		_ZN39_INTERNAL_f4b4d259_4_k_cu_31f81782_96404cuda3std3__48in_placeE,@object
	.size		_ZN39_INTERNAL_f4b4d259_4_k_cu_31f81782_96404cuda3std3__48in_placeE,(_ZN39_INTERNAL_f4b4d259_4_k_cu_31f81782_96404cuda3std6ranges3__45__cpo9iter_moveE - _ZN39_INTERNAL_f4b4d259_4_k_cu_31f81782_96404cuda3std3__48in_placeE)
_ZN39_INTERNAL_f4b4d259_4_k_cu_31f81782_96404cuda3std3__48in_placeE:
	.zero		1
	.type		_ZN39_INTERNAL_f4b4d259_4_k_cu_31f81782_96404cuda3std6ranges3__45__cpo9iter_moveE,@object
	.size		_ZN39_INTERNAL_f4b4d259_4_k_cu_31f81782_96404cuda3std6ranges3__45__cpo9iter_moveE,(_ZN39_INTERNAL_f4b4d259_4_k_cu_31f81782_96404cuda3std3__45__cpo5beginE - _ZN39_INTERNAL_f4b4d259_4_k_cu_31f81782_96404cuda3std6ranges3__45__cpo9iter_moveE)
_ZN39_INTERNAL_f4b4d259_4_k_cu_31f81782_96404cuda3std6ranges3__45__cpo9iter_moveE:
	.zero		1
	.type		_ZN39_INTERNAL_f4b4d259_4_k_cu_31f81782_96404cuda3std3__45__cpo5beginE,@object
	.size		_ZN39_INTERNAL_f4b4d259_4_k_cu_31f81782_96404cuda3std3__45__cpo5beginE,(_ZN39_INTERNAL_f4b4d259_4_k_cu_31f81782_96404cuda3std3__441_GLOBAL__N__f4b4d259_4_k_cu_31f81782_96406ignoreE - _ZN39_INTERNAL_f4b4d259_4_k_cu_31f81782_96404cuda3std3__45__cpo5beginE)
_ZN39_INTERNAL_f4b4d259_4_k_cu_31f81782_96404cuda3std3__45__cpo5beginE:
	.zero		1
	.type		_ZN39_INTERNAL_f4b4d259_4_k_cu_31f81782_96404cuda3std3__441_GLOBAL__N__f4b4d259_4_k_cu_31f81782_96406ignoreE,@object
	.size		_ZN39_INTERNAL_f4b4d259_4_k_cu_31f81782_96404cuda3std3__441_GLOBAL__N__f4b4d259_4_k_cu_31f81782_96406ignoreE,(_ZN39_INTERNAL_f4b4d259_4_k_cu_31f81782_96404cute7productE - _ZN39_INTERNAL_f4b4d259_4_k_cu_31f81782_96404cuda3std3__441_GLOBAL__N__f4b4d259_4_k_cu_31f81782_96406ignoreE)
_ZN39_INTERNAL_f4b4d259_4_k_cu_31f81782_96404cuda3std3__441_GLOBAL__N__f4b4d259_4_k_cu_31f81782_96406ignoreE:
	.zero		1
	.type		_ZN39_INTERNAL_f4b4d259_4_k_cu_31f81782_96404cute7productE,@object
	.size		_ZN39_INTERNAL_f4b4d259_4_k_cu_31f81782_96404cute7productE,(_ZN39_INTERNAL_f4b4d259_4_k_cu_31f81782_96404cuda3std3__45__cpo3endE - _ZN39_INTERNAL_f4b4d259_4_k_cu_31f81782_96404cute7productE)
_ZN39_INTERNAL_f4b4d259_4_k_cu_31f81782_96404cute7productE:
	.zero		1
	.type		_ZN39_INTERNAL_f4b4d259_4_k_cu_31f81782_96404cuda3std3__45__cpo3endE,@object
	.size		_ZN39_INTERNAL_f4b4d259_4_k_cu_31f81782_96404cuda3std3__45__cpo3endE,(_ZN39_INTERNAL_f4b4d259_4_k_cu_31f81782_96404cuda3std3__419piecewise_constructE - _ZN39_INTERNAL_f4b4d259_4_k_cu_31f81782_96404cuda3std3__45__cpo3endE)
_ZN39_INTERNAL_f4b4d259_4_k_cu_31f81782_96404cuda3std3__45__cpo3endE:
	.zero		1
	.type		_ZN39_INTERNAL_f4b4d259_4_k_cu_31f81782_96404cuda3std3__419piecewise_constructE,@object
	.size		_ZN39_INTERNAL_f4b4d259_4_k_cu_31f81782_96404cuda3std3__419piecewise_constructE,(_ZN39_INTERNAL_f4b4d259_4_k_cu_31f81782_96404cuda3std3__45__cpo4cendE - _ZN39_INTERNAL_f4b4d259_4_k_cu_31f81782_96404cuda3std3__419piecewise_constructE)
_ZN39_INTERNAL_f4b4d259_4_k_cu_31f81782_96404cuda3std3__419piecewise_constructE:
	.zero		1
	.type		_ZN39_INTERNAL_f4b4d259_4_k_cu_31f81782_96404cuda3std3__45__cpo4cendE,@object
	.size		_ZN39_INTERNAL_f4b4d259_4_k_cu_31f81782_96404cuda3std3__45__cpo4cendE,(_ZN39_INTERNAL_f4b4d259_4_k_cu_31f81782_96404cuda3std6ranges3__45__cpo4swapE - _ZN39_INTERNAL_f4b4d259_4_k_cu_31f81782_96404cuda3std3__45__cpo4cendE)
_ZN39_INTERNAL_f4b4d259_4_k_cu_31f81782_96404cuda3std3__45__cpo4cendE:
	.zero		1
	.type		_ZN39_INTERNAL_f4b4d259_4_k_cu_31f81782_96404cuda3std6ranges3__45__cpo4swapE,@object
	.size		_ZN39_INTERNAL_f4b4d259_4_k_cu_31f81782_96404cuda3std6ranges3__45__cpo4swapE,(.L_10 - _ZN39_INTERNAL_f4b4d259_4_k_cu_31f81782_96404cuda3std6ranges3__45__cpo4swapE)
_ZN39_INTERNAL_f4b4d259_4_k_cu_31f81782_96404cuda3std6ranges3__45__cpo4swapE:
	.zero		1
.L_10:


//--------------------- .nv.constant0._ZN7cutlass13device_kernelINS_4gemm6kernel13GemmUniversalIN4cute5tupleIJiiiiEEENS1_10collective13CollectiveMmaINS1_35MainloopSm100TmaUmmaWarpSpecializedILi4ELi2ELi4ENS5_IJNS4_1CILi1EEENSA_ILi2EEESB_EEEEENS5_IJNSA_ILi128EEESF_NSA_ILi32EEEEEEaNS5_IJlSB_lEEEaSI_NS4_8TiledMMAINS4_8MMA_AtomIJNS4_15SM100_MMA_S8_SSIaaiLi128ELi128ELNS4_4UMMA5MajorE0ELSN_0ELNSM_8SaturateE0EEEEEENS4_6LayoutINS5_IJSB_SB_SB_EEENS5_IJNSA_ILi0EEEST_ST_EEEEENS5_IJNS4_10UnderscoreESW_SW_EEEEENS4_23SM90_TMA_LOAD_MULTICASTENS4_14ComposedLayoutINS4_7SwizzleILi1ELi4ELi3EEENS4_18smem_ptr_flag_bitsILi8EEENSR_INS5_IJNSA_ILi8EEESG_EEENS5_IJSG_SB_EEEEEEEvNS4_8identityENS4_13SM90_TMA_LOADES19_vS1A_EENS_8epilogue10collective18CollectiveEpilogueINS1D_23Sm100TmaWarpSpecializedILi2ELi2ELi64ELb0ELb0EEEJSH_NS5_IJNSR_ISF_SB_EENSR_INSA_ILi64EEESB_EEEEEaSI_aSI_NS1D_6fusion15FusionCallbacksIS1H_NS1M_17LinearCombinationIaiaiLNS_15FloatRoundStyleE2EEESH_S1L_JEEENS4_5SM1004TMEM4LOAD26SM100_TMEM_LOAD_32dp32b64xES1B_NS10_INS11_ILi2ELi4ELi3EEES14_NSR_INS5_IJS15_S1J_EEENS5_IJS1J_SB_EEEEEEENS4_39AutoVectorizingCopyWithAssumedAlignmentILi128EEENS4_14SM90_TMA_STOREES20_S22_S22_EEEvvEEEEvNT_6ParamsE --------------------------
	.section	.nv.constant0._ZN7cutlass13device_kernelINS_4gemm6kernel13GemmUniversalIN4cute5tupleIJiiiiEEENS1_10collective13CollectiveMmaINS1_35MainloopSm100TmaUmmaWarpSpecializedILi4ELi2ELi4ENS5_IJNS4_1CILi1EEENSA_ILi2EEESB_EEEEENS5_IJNSA_ILi128EEESF_NSA_ILi32EEEEEEaNS5_IJlSB_lEEEaSI_NS4_8TiledMMAINS4_8MMA_AtomIJNS4_15SM100_MMA_S8_SSIaaiLi128ELi128ELNS4_4UMMA5MajorE0ELSN_0ELNSM_8SaturateE0EEEEEENS4_6LayoutINS5_IJSB_SB_SB_EEENS5_IJNSA_ILi0EEEST_ST_EEEEENS5_IJNS4_10UnderscoreESW_SW_EEEEENS4_23SM90_TMA_LOAD_MULTICASTENS4_14ComposedLayoutINS4_7SwizzleILi1ELi4ELi3EEENS4_18smem_ptr_flag_bitsILi8EEENSR_INS5_IJNSA_ILi8EEESG_EEENS5_IJSG_SB_EEEEEEEvNS4_8identityENS4_13SM90_TMA_LOADES19_vS1A_EENS_8epilogue10collective18CollectiveEpilogueINS1D_23Sm100TmaWarpSpecializedILi2ELi2ELi64ELb0ELb0EEEJSH_NS5_IJNSR_ISF_SB_EENSR_INSA_ILi64EEESB_EEEEEaSI_aSI_NS1D_6fusion15FusionCallbacksIS1H_NS1M_17LinearCombinationIaiaiLNS_15FloatRoundStyleE2EEESH_S1L_JEEENS4_5SM1004TMEM4LOAD26SM100_TMEM_LOAD_32dp32b64xES1B_NS10_INS11_ILi2ELi4ELi3EEES14_NSR_INS5_IJS15_S1J_EEENS5_IJS1J_SB_EEEEEEENS4_39AutoVectorizingCopyWithAssumedAlignmentILi128EEENS4_14SM90_TMA_STOREES20_S22_S22_EEEvvEEEEvNT_6ParamsE,"a",@progbits
	.sectionflags	@""
	.align	4
.nv.constant0._ZN7cutlass13device_kernelINS_4gemm6kernel13GemmUniversalIN4cute5tupleIJiiiiEEENS1_10collective13CollectiveMmaINS1_35MainloopSm100TmaUmmaWarpSpecializedILi4ELi2ELi4ENS5_IJNS4_1CILi1EEENSA_ILi2EEESB_EEEEENS5_IJNSA_ILi128EEESF_NSA_ILi32EEEEEEaNS5_IJlSB_lEEEaSI_NS4_8TiledMMAINS4_8MMA_AtomIJNS4_15SM100_MMA_S8_SSIaaiLi128ELi128ELNS4_4UMMA5MajorE0ELSN_0ELNSM_8SaturateE0EEEEEENS4_6LayoutINS5_IJSB_SB_SB_EEENS5_IJNSA_ILi0EEEST_ST_EEEEENS5_IJNS4_10UnderscoreESW_SW_EEEEENS4_23SM90_TMA_LOAD_MULTICASTENS4_14ComposedLayoutINS4_7SwizzleILi1ELi4ELi3EEENS4_18smem_ptr_flag_bitsILi8EEENSR_INS5_IJNSA_ILi8EEESG_EEENS5_IJSG_SB_EEEEEEEvNS4_8identityENS4_13SM90_TMA_LOADES19_vS1A_EENS_8epilogue10collective18CollectiveEpilogueINS1D_23Sm100TmaWarpSpecializedILi2ELi2ELi64ELb0ELb0EEEJSH_NS5_IJNSR_ISF_SB_EENSR_INSA_ILi64EEESB_EEEEEaSI_aSI_NS1D_6fusion15FusionCallbacksIS1H_NS1M_17LinearCombinationIaiaiLNS_15FloatRoundStyleE2EEESH_S1L_JEEENS4_5SM1004TMEM4LOAD26SM100_TMEM_LOAD_32dp32b64xES1B_NS10_INS11_ILi2ELi4ELi3EEES14_NSR_INS5_IJS15_S1J_EEENS5_IJS1J_SB_EEEEEEENS4_39AutoVectorizingCopyWithAssumedAlignmentILi128EEENS4_14SM90_TMA_STOREES20_S22_S22_EEEvvEEEEvNT_6ParamsE:
	.zero		2944


//--------------------- SYMBOLS --------------------------

	.type		.nv.reservedSmem.offset0,@object
	.size		.nv.reservedSmem.offset0,0x4
	.type		.nv.reservedSmem.cap,@object
	.size		.nv.reservedSmem.cap,0x4
	.type		__assertfail,@function
